def attn_fwd(
    Q,
    K,
    V,
    Out,
    Lse,
    sm_scale,
    stride_qz,
    stride_qh,
    stride_qm,
    stride_qk,
    stride_kz,
    stride_kh,
    stride_kn,
    stride_kk,
    stride_vz,
    stride_vh,
    stride_vn,
    stride_vk,
    stride_oz,
    stride_oh,
    stride_om,
    stride_ok,
    seqlen_q,
    seqlen_k,
    BLOCK_M: tl.constexpr,
    BLOCK_N: tl.constexpr,
    HEAD_DIM: tl.constexpr,
    CAUSAL: tl.constexpr,
):
    start_m = tl.program_id(0)
    off_hz = tl.program_id(1)
    q_off = off_hz * stride_qh
    k_off = off_hz * stride_kh
    v_off = off_hz * stride_vh
    offs_m = start_m * BLOCK_M + tl.arange(0, BLOCK_M)
    offs_d = tl.arange(0, HEAD_DIM)
    offs_n = tl.arange(0, BLOCK_N)
    q_ptrs = Q + q_off + offs_m[:, None] * stride_qm + offs_d[None, :] * stride_qk
    k_ptrs = K + k_off + offs_d[:, None] * stride_kk + offs_n[None, :] * stride_kn
    v_ptrs = V + v_off + offs_n[:, None] * stride_vn + offs_d[None, :] * stride_vk
    m_i = tl.full([BLOCK_M], float("-inf"), dtype=tl.float32)
    l_i = tl.zeros([BLOCK_M], dtype=tl.float32) + 1.0
    acc = tl.zeros([BLOCK_M, HEAD_DIM], dtype=tl.float32)
    q = tl.load(q_ptrs)
    acc, l_i, m_i = _attn_fwd_inner(
        acc,
        l_i,
        m_i,
        q,
        k_ptrs,
        v_ptrs,
        sm_scale,
        stride_kn,
        stride_vn,
        start_m,
        seqlen_k,
        BLOCK_M,
        BLOCK_N,
        HEAD_DIM,
        CAUSAL,
    )
    acc = acc / l_i[:, None]
    lse = m_i + tl.math.log2(l_i) / 1.4426950408889634
    o_ptrs = (
        Out
        + off_hz * stride_oh
        + offs_m[:, None] * stride_om
        + offs_d[None, :] * stride_ok
    )
    tl.store(o_ptrs, acc.to(Out.dtype.element_ty))
    tl.store(Lse + off_hz * seqlen_q + offs_m, lse)

# config = {"BLOCK_M": 64, "BLOCK_N": 64, "HEAD_DIM": 64, "arch": "sm_100", "causal": true, "dtype": "fp8e4m3", "num_stages": 2, "num_warps": 4}
# arch = sm_100


// ===== COMPILED SASS (sm_100a) =====

	.target	sm_100a

	.elftype	@"ET_EXEC"


//--------------------- .note.nv.tkinfo           --------------------------
	.section	.note.nv.tkinfo,"",@"SHT_NOTE"
	.sectionflags	@"SHF_NOTE_NV_TKINFO"
	.tkinfo
        /*0018*/ 	.word	0x00000081
        /*0030*/ 	.string	""
        /*0030*/ 	.string	"ptxas-blackwell"
        /*0030*/ 	.string	"Cuda compilation tools, release 12.9, V12.9.86"
        /*0030*/ 	.string	"Build cuda_12.9.r12.9/compiler.36037853_0"
        /*0030*/ 	.string	"-v  -suppress-debug-info  -lineinfo  -arch sm_100a "



//--------------------- .note.nv.cuver            --------------------------
	.section	.note.nv.cuver,"",@"SHT_NOTE"
	.sectionflags	@"SHF_NOTE_NV_CUVER"
        /*0018*/ 	.short	0x0001
        /*001a*/ 	.short	0x0064
        /*001c*/ 	.short	0x0001
        /*001e*/ 	.short	0x0000
        /*0020*/ 	.short	0x0001
        /*0022*/ 	.short	0x0000


//--------------------- .nv.info                  --------------------------
	.section	.nv.info,"",@"SHT_CUDA_INFO"
	.align	4


	//----- nvinfo : EIATTR_REGCOUNT
	.align		4
        /*0000*/ 	.byte	0x04, 0x2f
        /*0002*/ 	.short	(.L_5 - .L_4)
	.align		4
.L_4:
        /*0004*/ 	.word	index@(attn_fwd)
        /*0008*/ 	.word	0x000000f1


	//----- nvinfo : EIATTR_FRAME_SIZE
	.align		4
.L_5:
        /*000c*/ 	.byte	0x04, 0x11
        /*000e*/ 	.short	(.L_7 - .L_6)
	.align		4
.L_6:
        /*0010*/ 	.word	index@($__internal_2_$__cuda_sm10x_tcgen05_guardrail_trap_unallocated_columns_being_dealloced)
        /*0014*/ 	.word	0x00000000


	//----- nvinfo : EIATTR_FRAME_SIZE
	.align		4
.L_7:
        /*0018*/ 	.byte	0x04, 0x11
        /*001a*/ 	.short	(.L_9 - .L_8)
	.align		4
.L_8:
        /*001c*/ 	.word	index@($__internal_1_$__cuda_sm10x_tcgen05_guardrail_trap_phase_invalid_during_alloc)
        /*0020*/ 	.word	0x00000000


	//----- nvinfo : EIATTR_FRAME_SIZE
	.align		4
.L_9:
        /*0024*/ 	.byte	0x04, 0x11
        /*0026*/ 	.short	(.L_11 - .L_10)
	.align		4
.L_10:
        /*0028*/ 	.word	index@($__internal_0_$__cuda_sm10x_tcgen05_guardrail_trap_col_being_dealloced_not_returned_by_alloc)
        /*002c*/ 	.word	0x00000000


	//----- nvinfo : EIATTR_FRAME_SIZE
	.align		4
.L_11:
        /*0030*/ 	.byte	0x04, 0x11
        /*0032*/ 	.short	(.L_13 - .L_12)
	.align		4
.L_12:
        /*0034*/ 	.word	index@(attn_fwd)
        /*0038*/ 	.word	0x00000000


	//----- nvinfo : EIATTR_MIN_STACK_SIZE
	.align		4
.L_13:
        /*003c*/ 	.byte	0x04, 0x12
        /*003e*/ 	.short	(.L_15 - .L_14)
	.align		4
.L_14:
        /*0040*/ 	.word	index@(attn_fwd)
        /*0044*/ 	.word	0x00000000
.L_15:


//--------------------- .nv.info.attn_fwd         --------------------------
	.section	.nv.info.attn_fwd,"",@"SHT_CUDA_INFO"
	.sectionflags	@""
	.align	4


	//----- nvinfo : EIATTR_CUDA_API_VERSION
	.align		4
        /*0000*/ 	.byte	0x04, 0x37
        /*0002*/ 	.short	(.L_17 - .L_16)
.L_16:
        /*0004*/ 	.word	0x00000081


	//----- nvinfo : EIATTR_KPARAM_INFO
	.align		4
.L_17:
        /*0008*/ 	.byte	0x04, 0x17
        /*000a*/ 	.short	(.L_19 - .L_18)
.L_18:
        /*000c*/ 	.word	0x00000000
        /*0010*/ 	.short	0x0019
        /*0012*/ 	.short	0x0080
        /*0014*/ 	.byte	0x00, 0xf4, 0x21, 0x00


	//----- nvinfo : EIATTR_KPARAM_INFO
	.align		4
.L_19:
        /*0018*/ 	.byte	0x04, 0x17
        /*001a*/ 	.short	(.L_21 - .L_20)
.L_20:
        /*001c*/ 	.word	0x00000000
        /*0020*/ 	.short	0x0018
        /*0022*/ 	.short	0x0078
        /*0024*/ 	.byte	0x00, 0xf4, 0x21, 0x00


	//----- nvinfo : EIATTR_KPARAM_INFO
	.align		4
.L_21:
        /*0028*/ 	.byte	0x04, 0x17
        /*002a*/ 	.short	(.L_23 - .L_22)
.L_22:
        /*002c*/ 	.word	0x00000000
        /*0030*/ 	.short	0x0017
        /*0032*/ 	.short	0x0070
        /*0034*/ 	.byte	0x00, 0xf0, 0x11, 0x00


	//----- nvinfo : EIATTR_KPARAM_INFO
	.align		4
.L_23:
        /*0038*/ 	.byte	0x04, 0x17
        /*003a*/ 	.short	(.L_25 - .L_24)
.L_24:
        /*003c*/ 	.word	0x00000000
        /*0040*/ 	.short	0x0016
        /*0042*/ 	.short	0x006c
        /*0044*/ 	.byte	0x00, 0xf0, 0x11, 0x00


	//----- nvinfo : EIATTR_KPARAM_INFO
	.align		4
.L_25:
        /*0048*/ 	.byte	0x04, 0x17
        /*004a*/ 	.short	(.L_27 - .L_26)
.L_26:
        /*004c*/ 	.word	0x00000000
        /*0050*/ 	.short	0x0015
        /*0052*/ 	.short	0x0068
        /*0054*/ 	.byte	0x00, 0xf0, 0x11, 0x00


	//----- nvinfo : EIATTR_KPARAM_INFO
	.align		4
.L_27:
        /*0058*/ 	.byte	0x04, 0x17
        /*005a*/ 	.short	(.L_29 - .L_28)
.L_28:
        /*005c*/ 	.word	0x00000000
        /*0060*/ 	.short	0x0014
        /*0062*/ 	.short	0x0064
        /*0064*/ 	.byte	0x00, 0xf0, 0x11, 0x00


	//----- nvinfo : EIATTR_KPARAM_INFO
	.align		4
.L_29:
        /*0068*/ 	.byte	0x04, 0x17
        /*006a*/ 	.short	(.L_31 - .L_30)
.L_30:
        /*006c*/ 	.word	0x00000000
        /*0070*/ 	.short	0x0013
        /*0072*/ 	.short	0x0060
        /*0074*/ 	.byte	0x00, 0xf0, 0x11, 0x00


	//----- nvinfo : EIATTR_KPARAM_INFO
	.align		4
.L_31:
        /*0078*/ 	.byte	0x04, 0x17
        /*007a*/ 	.short	(.L_33 - .L_32)
.L_32:
        /*007c*/ 	.word	0x00000000
        /*0080*/ 	.short	0x0012
        /*0082*/ 	.short	0x005c
        /*0084*/ 	.byte	0x00, 0xf0, 0x11, 0x00


	//----- nvinfo : EIATTR_KPARAM_INFO
	.align		4
.L_33:
        /*0088*/ 	.byte	0x04, 0x17
        /*008a*/ 	.short	(.L_35 - .L_34)
.L_34:
        /*008c*/ 	.word	0x00000000
        /*0090*/ 	.short	0x0011
        /*0092*/ 	.short	0x0058
        /*0094*/ 	.byte	0x00, 0xf0, 0x11, 0x00


	//----- nvinfo : EIATTR_KPARAM_INFO
	.align		4
.L_35:
        /*0098*/ 	.byte	0x04, 0x17
        /*009a*/ 	.short	(.L_37 - .L_36)
.L_36:
        /*009c*/ 	.word	0x00000000
        /*00a0*/ 	.short	0x0010
        /*00a2*/ 	.short	0x0054
        /*00a4*/ 	.byte	0x00, 0xf0, 0x11, 0x00


	//----- nvinfo : EIATTR_KPARAM_INFO
	.align		4
.L_37:
        /*00a8*/ 	.byte	0x04, 0x17
        /*00aa*/ 	.short	(.L_39 - .L_38)
.L_38:
        /*00ac*/ 	.word	0x00000000
        /*00b0*/ 	.short	0x000f
        /*00b2*/ 	.short	0x0050
        /*00b4*/ 	.byte	0x00, 0xf0, 0x11, 0x00


	//----- nvinfo : EIATTR_KPARAM_INFO
	.align		4
.L_39:
        /*00b8*/ 	.byte	0x04, 0x17
        /*00ba*/ 	.short	(.L_41 - .L_40)
.L_40:
        /*00bc*/ 	.word	0x00000000
        /*00c0*/ 	.short	0x000e
        /*00c2*/ 	.short	0x004c
        /*00c4*/ 	.byte	0x00, 0xf0, 0x11, 0x00


	//----- nvinfo : EIATTR_KPARAM_INFO
	.align		4
.L_41:
        /*00c8*/ 	.byte	0x04, 0x17
        /*00ca*/ 	.short	(.L_43 - .L_42)
.L_42:
        /*00cc*/ 	.word	0x00000000
        /*00d0*/ 	.short	0x000d
        /*00d2*/ 	.short	0x0048
        /*00d4*/ 	.byte	0x00, 0xf0, 0x11, 0x00


	//----- nvinfo : EIATTR_KPARAM_INFO
	.align		4
.L_43:
        /*00d8*/ 	.byte	0x04, 0x17
        /*00da*/ 	.short	(.L_45 - .L_44)
.L_44:
        /*00dc*/ 	.word	0x00000000
        /*00e0*/ 	.short	0x000c
        /*00e2*/ 	.short	0x0044
        /*00e4*/ 	.byte	0x00, 0xf0, 0x11, 0x00


	//----- nvinfo : EIATTR_KPARAM_INFO
	.align		4
.L_45:
        /*00e8*/ 	.byte	0x04, 0x17
        /*00ea*/ 	.short	(.L_47 - .L_46)
.L_46:
        /*00ec*/ 	.word	0x00000000
        /*00f0*/ 	.short	0x000b
        /*00f2*/ 	.short	0x0040
        /*00f4*/ 	.byte	0x00, 0xf0, 0x11, 0x00


	//----- nvinfo : EIATTR_KPARAM_INFO
	.align		4
.L_47:
        /*00f8*/ 	.byte	0x04, 0x17
        /*00fa*/ 	.short	(.L_49 - .L_48)
.L_48:
        /*00fc*/ 	.word	0x00000000
        /*0100*/ 	.short	0x000a
        /*0102*/ 	.short	0x003c
        /*0104*/ 	.byte	0x00, 0xf0, 0x11, 0x00


	//----- nvinfo : EIATTR_KPARAM_INFO
	.align		4
.L_49:
        /*0108*/ 	.byte	0x04, 0x17
        /*010a*/ 	.short	(.L_51 - .L_50)
.L_50:
        /*010c*/ 	.word	0x00000000
        /*0110*/ 	.short	0x0009
        /*0112*/ 	.short	0x0038
        /*0114*/ 	.byte	0x00, 0xf0, 0x11, 0x00


	//----- nvinfo : EIATTR_KPARAM_INFO
	.align		4
.L_51:
        /*0118*/ 	.byte	0x04, 0x17
        /*011a*/ 	.short	(.L_53 - .L_52)
.L_52:
        /*011c*/ 	.word	0x00000000
        /*0120*/ 	.short	0x0008
        /*0122*/ 	.short	0x0034
        /*0124*/ 	.byte	0x00, 0xf0, 0x11, 0x00


	//----- nvinfo : EIATTR_KPARAM_INFO
	.align		4
.L_53:
        /*0128*/ 	.byte	0x04, 0x17
        /*012a*/ 	.short	(.L_55 - .L_54)
.L_54:
        /*012c*/ 	.word	0x00000000
        /*0130*/ 	.short	0x0007
        /*0132*/ 	.short	0x0030
        /*0134*/ 	.byte	0x00, 0xf0, 0x11, 0x00


	//----- nvinfo : EIATTR_KPARAM_INFO
	.align		4
.L_55:
        /*0138*/ 	.byte	0x04, 0x17
        /*013a*/ 	.short	(.L_57 - .L_56)
.L_56:
        /*013c*/ 	.word	0x00000000
        /*0140*/ 	.short	0x0006
        /*0142*/ 	.short	0x002c
        /*0144*/ 	.byte	0x00, 0xf0, 0x11, 0x00


	//----- nvinfo : EIATTR_KPARAM_INFO
	.align		4
.L_57:
        /*0148*/ 	.byte	0x04, 0x17
        /*014a*/ 	.short	(.L_59 - .L_58)
.L_58:
        /*014c*/ 	.word	0x00000000
        /*0150*/ 	.short	0x0005
        /*0152*/ 	.short	0x0028
        /*0154*/ 	.byte	0x00, 0xf0, 0x11, 0x00


	//----- nvinfo : EIATTR_KPARAM_INFO
	.align		4
.L_59:
        /*0158*/ 	.byte	0x04, 0x17
        /*015a*/ 	.short	(.L_61 - .L_60)
.L_60:
        /*015c*/ 	.word	0x00000000
        /*0160*/ 	.short	0x0004
        /*0162*/ 	.short	0x0020
        /*0164*/ 	.byte	0x00, 0xf4, 0x21, 0x00


	//----- nvinfo : EIATTR_KPARAM_INFO
	.align		4
.L_61:
        /*0168*/ 	.byte	0x04, 0x17
        /*016a*/ 	.short	(.L_63 - .L_62)
.L_62:
        /*016c*/ 	.word	0x00000000
        /*0170*/ 	.short	0x0003
        /*0172*/ 	.short	0x0018
        /*0174*/ 	.byte	0x00, 0xf4, 0x21, 0x00


	//----- nvinfo : EIATTR_KPARAM_INFO
	.align		4
.L_63:
        /*0178*/ 	.byte	0x04, 0x17
        /*017a*/ 	.short	(.L_65 - .L_64)
.L_64:
        /*017c*/ 	.word	0x00000000
        /*0180*/ 	.short	0x0002
        /*0182*/ 	.short	0x0010
        /*0184*/ 	.byte	0x00, 0xf4, 0x21, 0x00


	//----- nvinfo : EIATTR_KPARAM_INFO
	.align		4
.L_65:
        /*0188*/ 	.byte	0x04, 0x17
        /*018a*/ 	.short	(.L_67 - .L_66)
.L_66:
        /*018c*/ 	.word	0x00000000
        /*0190*/ 	.short	0x0001
        /*0192*/ 	.short	0x0008
        /*0194*/ 	.byte	0x00, 0xf4, 0x21, 0x00


	//----- nvinfo : EIATTR_KPARAM_INFO
	.align		4
.L_67:
        /*0198*/ 	.byte	0x04, 0x17
        /*019a*/ 	.short	(.L_69 - .L_68)
.L_68:
        /*019c*/ 	.word	0x00000000
        /*01a0*/ 	.short	0x0000
        /*01a2*/ 	.short	0x0000
        /*01a4*/ 	.byte	0x00, 0xf4, 0x21, 0x00


	//----- nvinfo : EIATTR_AT_ENTRY_FRAGMENTS
	.align		4
.L_69:
        /*01a8*/ 	.byte	0x04, 0x4f
        /*01aa*/ 	.short	(.L_71 - .L_70)


	//   ....[0]....
.L_70:
        /*01ac*/ 	.word	0x00000004


	//----- nvinfo : EIATTR_RESERVED_SMEM_USED
	.align		4
.L_71:
        /*01b0*/ 	.byte	0x01, 0x41
	.zero		2


	//----- nvinfo : EIATTR_SPARSE_MMA_MASK
	.align		4
        /*01b4*/ 	.byte	0x03, 0x50
        /*01b6*/ 	.short	0x0000


	//----- nvinfo : EIATTR_TCGEN05_1CTA_USED
	.align		4
        /*01b8*/ 	.byte	0x01, 0x51
	.zero		2


	//----- nvinfo : EIATTR_MAXREG_COUNT
	.align		4
        /*01bc*/ 	.byte	0x03, 0x1b
        /*01be*/ 	.short	0x00ff


	//----- nvinfo : EIATTR_NUM_BARRIERS
	.align		4
        /*01c0*/ 	.byte	0x02, 0x4c
        /*01c2*/ 	.byte	0x01
	.zero		1


	//----- nvinfo : EIATTR_INT_WARP_WIDE_INSTR_OFFSETS
	.align		4
        /*01c4*/ 	.byte	0x04, 0x31
        /*01c6*/ 	.short	(.L_73 - .L_72)


	//   ....[0]....
.L_72:
        /*01c8*/ 	.word	0x00001020


	//   ....[1]....
        /*01cc*/ 	.word	0x00001030


	//   ....[2]....
        /*01d0*/ 	.word	0x00001c00


	//   ....[3]....
        /*01d4*/ 	.word	0x000022a0


	//   ....[4]....
        /*01d8*/ 	.word	0x00004db0


	//   ....[5]....
        /*01dc*/ 	.word	0x00009370


	//   ....[6]....
        /*01e0*/ 	.word	0x000093c0


	//----- nvinfo : EIATTR_COOP_GROUP_MASK_REGIDS
	.align		4
.L_73:
        /*01e4*/ 	.byte	0x04, 0x29
        /*01e6*/ 	.short	(.L_75 - .L_74)


	//   ....[0]....
.L_74:
        /*01e8*/ 	.word	0xffffffff


	//   ....[1]....
        /*01ec*/ 	.word	0xffffffff


	//   ....[2]....
        /*01f0*/ 	.word	0xffffffff


	//   ....[3]....
        /*01f4*/ 	.word	0xffffffff


	//   ....[4]....
        /*01f8*/ 	.word	0xffffffff


	//   ....[5]....
        /*01fc*/ 	.word	0xffffffff


	//   ....[6]....
        /*0200*/ 	.word	0xffffffff


	//   ....[7]....
        /*0204*/ 	.word	0xffffffff


	//----- nvinfo : EIATTR_COOP_GROUP_INSTR_OFFSETS
	.align		4
.L_75:
        /*0208*/ 	.byte	0x04, 0x28
        /*020a*/ 	.short	(.L_77 - .L_76)


	//   ....[0]....
.L_76:
        /*020c*/ 	.word	0x00000060


	//   ....[1]....
        /*0210*/ 	.word	0x00000320


	//   ....[2]....
        /*0214*/ 	.word	0x000034c0


	//   ....[3]....
        /*0218*/ 	.word	0x000040a0


	//   ....[4]....
        /*021c*/ 	.word	0x00005f50


	//   ....[5]....
        /*0220*/ 	.word	0x000067a0


	//   ....[6]....
        /*0224*/ 	.word	0x00009200


	//   ....[7]....
        /*0228*/ 	.word	0x00009470


	//----- nvinfo : EIATTR_VRC_CTA_INIT_COUNT
	.align		4
.L_77:
        /*022c*/ 	.byte	0x02, 0x4a
        /*022e*/ 	.byte	0x80
	.zero		1


	//----- nvinfo : EIATTR_MBARRIER_INSTR_OFFSETS
	.align		4
        /*0230*/ 	.byte	0x04, 0x39
        /*0232*/ 	.short	(.L_79 - .L_78)


	//   ....[0]....
.L_78:
        /*0234*/ 	.word	0x00001460
        /*0238*/ 	.word	0x000000ff
        /*023c*/ 	.word	0x00000000
        /*0240*/ 	.short	0x0100
        /*0242*/ 	.byte	0x13
	.zero		1


	//   ....[1]....
        /*0244*/ 	.word	0x00001c70
        /*0248*/ 	.word	0x000000ff
        /*024c*/ 	.word	0x00005008
        /*0250*/ 	.short	0x0100
        /*0252*/ 	.byte	0x10
	.zero		1


	//   ....[2]....
        /*0254*/ 	.word	0x00002430
        /*0258*/ 	.word	0x000000ff
        /*025c*/ 	.word	0x00003000
        /*0260*/ 	.short	0x0100
        /*0262*/ 	.byte	0x10
	.zero		1


	//   ....[3]....
        /*0264*/ 	.word	0x00002660
        /*0268*/ 	.word	0x000000ff
        /*026c*/ 	.word	0x00003000
        /*0270*/ 	.short	0x010a
        /*0272*/ 	.byte	0x10
	.zero		1


	//   ....[4]....
        /*0274*/ 	.word	0x000027e0
        /*0278*/ 	.word	0x000000ff
        /*027c*/ 	.word	0x00003000
        /*0280*/ 	.short	0x0108
        /*0282*/ 	.byte	0x10
	.zero		1


	//   ....[5]....
        /*0284*/ 	.word	0x00004ff0
        /*0288*/ 	.word	0x000000ff
        /*028c*/ 	.word	0x00005010
        /*0290*/ 	.short	0x0100
        /*0292*/ 	.byte	0x10
	.zero		1


	//   ....[6]....
        /*0294*/ 	.word	0x00005110
        /*0298*/ 	.word	0x000000ff
        /*029c*/ 	.word	0x00005010
        /*02a0*/ 	.short	0x010a
        /*02a2*/ 	.byte	0x10
	.zero		1


	//   ....[7]....
        /*02a4*/ 	.word	0x000053e0
        /*02a8*/ 	.word	0x000000ff
        /*02ac*/ 	.word	0x00005010
        /*02b0*/ 	.short	0x0108
        /*02b2*/ 	.byte	0x10
	.zero		1


	//   ....[8]....
        /*02b4*/ 	.word	0x00006410
        /*02b8*/ 	.word	0x000000ff
        /*02bc*/ 	.word	0x00000000
        /*02c0*/ 	.short	0x010a
        /*02c2*/ 	.byte	0x13
	.zero		1


	//   ....[9]....
        /*02c4*/ 	.word	0x000076a0
        /*02c8*/ 	.word	0x000000ff
        /*02cc*/ 	.word	0x00000000
        /*02d0*/ 	.short	0x010a
        /*02d2*/ 	.byte	0x13
	.zero		1


	//   ....[10]....
        /*02d4*/ 	.word	0x00007870
        /*02d8*/ 	.word	0x000000ff
        /*02dc*/ 	.word	0x00005000
        /*02e0*/ 	.short	0x0108
        /*02e2*/ 	.byte	0x10
	.zero		1


	//   ....[11]....
        /*02e4*/ 	.word	0x00007900
        /*02e8*/ 	.word	0x000000ff
        /*02ec*/ 	.word	0x00005008
        /*02f0*/ 	.short	0x0108
        /*02f2*/ 	.byte	0x10
	.zero		1


	//   ....[12]....
        /*02f4*/ 	.word	0x00009490
        /*02f8*/ 	.word	0x000000ff
        /*02fc*/ 	.word	0x00003000
        /*0300*/ 	.short	0x010a
        /*0302*/ 	.byte	0x10
	.zero		1


	//   ....[13]....
        /*0304*/ 	.word	0x000094c0
        /*0308*/ 	.word	0x000000ff
        /*030c*/ 	.word	0x00005010
        /*0310*/ 	.short	0x010a
        /*0312*/ 	.byte	0x10
	.zero		1


	//   ....[14]....
        /*0314*/ 	.word	0x000094f0
        /*0318*/ 	.word	0x000000ff
        /*031c*/ 	.word	0x00000000
        /*0320*/ 	.short	0x010a
        /*0322*/ 	.byte	0x13
	.zero		1


	//   ....[15]....
        /*0324*/ 	.word	0x00009520
        /*0328*/ 	.word	0x000000ff
        /*032c*/ 	.word	0x00000000
        /*0330*/ 	.short	0x010a
        /*0332*/ 	.byte	0x13
	.zero		1


	//----- nvinfo : EIATTR_NUM_MBARRIERS
	.align		4
.L_79:
        /*0334*/ 	.byte	0x03, 0x38
        /*0336*/ 	.short	0xffff


	//----- nvinfo : EIATTR_EXIT_INSTR_OFFSETS
	.align		4
        /*0338*/ 	.byte	0x04, 0x1c
        /*033a*/ 	.short	(.L_81 - .L_80)


	//   ....[0]....
.L_80:
        /*033c*/ 	.word	0x00009480


	//----- nvinfo : EIATTR_REQNTID
	.align		4
.L_81:
        /*0340*/ 	.byte	0x04, 0x10
        /*0342*/ 	.short	(.L_83 - .L_82)
.L_82:
        /*0344*/ 	.word	0x00000080
        /*0348*/ 	.word	0x00000001
        /*034c*/ 	.word	0x00000001


	//----- nvinfo : EIATTR_CRS_STACK_SIZE
	.align		4
.L_83:
        /*0350*/ 	.byte	0x04, 0x1e
        /*0352*/ 	.short	(.L_85 - .L_84)
.L_84:
        /*0354*/ 	.word	0x00000000


	//----- nvinfo : EIATTR_CBANK_PARAM_SIZE
	.align		4
.L_85:
        /*0358*/ 	.byte	0x03, 0x19
        /*035a*/ 	.short	0x0088


	//----- nvinfo : EIATTR_PARAM_CBANK
	.align		4
        /*035c*/ 	.byte	0x04, 0x0a
        /*035e*/ 	.short	(.L_87 - .L_86)
	.align		4
.L_86:
        /*0360*/ 	.word	index@(.nv.constant0.attn_fwd)
        /*0364*/ 	.short	0x0380
        /*0366*/ 	.short	0x0088


	//----- nvinfo : EIATTR_SW_WAR
	.align		4
.L_87:
        /*0368*/ 	.byte	0x04, 0x36
        /*036a*/ 	.short	(.L_89 - .L_88)
.L_88:
        /*036c*/ 	.word	0x00000008
.L_89:


//--------------------- .nv.compat                --------------------------
	.section	.nv.compat,"",@"SHT_CUDA_COMPAT_INFO"
	.align	4
        /*0000*/ 	.byte	0x02, 0x02, 0x02, 0x00, 0x02, 0x05, 0x05, 0x00, 0x02, 0x03, 0x00, 0x00, 0x02, 0x06, 0x01, 0x00


//--------------------- .nv.callgraph             --------------------------
	.section	.nv.callgraph,"",@"SHT_CUDA_CALLGRAPH"
	.align	4
	.sectionentsize	8
	.align		4
        /*0000*/ 	.word	0x00000000
	.align		4
        /*0004*/ 	.word	0xffffffff
	.align		4
        /*0008*/ 	.word	0x00000000
	.align		4
        /*000c*/ 	.word	0xfffffffe
	.align		4
        /*0010*/ 	.word	0x00000000
	.align		4
        /*0014*/ 	.word	0xfffffffd
	.align		4
        /*0018*/ 	.word	0x00000000
	.align		4
        /*001c*/ 	.word	0xfffffffc


//--------------------- .nv.constant4             --------------------------
	.section	.nv.constant4,"a",@progbits
	.align	8
	.align		8
.nv.constant4:
        /*0000*/ 	.dword	_$_str


//--------------------- .text.attn_fwd            --------------------------
	.section	.text.attn_fwd,"ax",@progbits
	.align	128
        .global         attn_fwd
        .type           attn_fwd,@function
        .size           attn_fwd,(.L_x_27 - attn_fwd)
        .other          attn_fwd,@"STO_CUDA_ENTRY STV_DEFAULT"
attn_fwd:
.text.attn_fwd:
[----:B------:R-:W0:Y:S01]  /*0000*/  LDC R1, c[0x0][0x37c] ;  /* 0x0000df00ff017b82 */ /* 0x000e220000000800 */
[----:B------:R-:W1:Y:S02]  /*0010*/  S2R R38, SR_TID.X ;  /* 0x0000000000267919 */ /* 0x000e640000002100 */
[----:B-1----:R-:W-:-:S13]  /*0020*/  ISETP.GE.U32.AND P0, PT, R38, 0x20, PT ;  /* 0x000000202600780c */ /* 0x002fda0003f06070 */
[----:B------:R-:W-:Y:S02]  /*0030*/  VOTEU.ANY UP1, P0 ;  /* 0x0000000000ff7886 */ /* 0x000fe40000020100 */
[----:B0-----:R-:W-:Y:S05]  /*0040*/  BRA.U UP1, `(.L_x_0) ;  /* 0x0000000101b87547 */ /* 0x001fea000b800000 */
[----:B------:R-:W0:Y:S01]  /*0050*/  S2UR UR6, SR_CgaCtaId ;  /* 0x00000000000679c3 */ /* 0x000e220000008800 */
[----:B------:R-:W-:Y:S01]  /*0060*/  NOP ;  /* 0x0000000000007918 */ /* 0x000fe20000000000 */
[----:B------:R-:W-:Y:S02]  /*0070*/  UMOV UR4, 0x40 ;  /* 0x0000004000047882 */ /* 0x000fe40000000000 */
[----:B0-----:R-:W-:-:S09]  /*0080*/  ULEA UR4, UR6, UR4, 0x18 ;  /* 0x0000000406047291 */ /* 0x001fd2000f8ec0ff */
[----:B------:R-:W0:Y:S01]  /*0090*/  LDS.U8 R0, [UR4] ;  /* 0x00000004ff007984 */ /* 0x000e220008000000 */
[----:B------:R-:W-:Y:S02]  /*00a0*/  UMOV UR4, 0x400 ;  /* 0x0000040000047882 */ /* 0x000fe40000000000 */
[----:B------:R-:W-:Y:S01]  /*00b0*/  ULEA UR4, UR6, UR4, 0x18 ;  /* 0x0000000406047291 */ /* 0x000fe2000f8ec0ff */
[----:B0-----:R-:W-:-:S13]  /*00c0*/  ISETP.NE.AND P0, PT, R0, RZ, PT ;  /* 0x000000ff0000720c */ /* 0x001fda0003f05270 */
[----:B------:R-:W-:Y:S05]  /*00d0*/  @P0 BRA `(.L_x_1) ;  /* 0x00000000007c0947 */ /* 0x000fea0003800000 */
[----:B------:R-:W-:-:S13]  /*00e0*/  ELECT P0, URZ, PT ;  /* 0x0000000000ff782f */ /* 0x000fda0003800000 */
[----:B------:R-:W-:Y:S05]  /*00f0*/  @!P0 BRA `(.L_x_2) ;  /* 0x0000000000848947 */ /* 0x000fea0003800000 */
[----:B------:R-:W-:Y:S01]  /*0100*/  UMOV UR5, 0x2 ;  /* 0x0000000200057882 */ /* 0x000fe20000000000 */
[----:B------:R-:W-:Y:S02]  /*0110*/  IMAD.MOV.U32 R4, RZ, RZ, 0x1 ;  /* 0x00000001ff047424 */ /* 0x000fe400078e00ff */
[----:B------:R-:W-:Y:S02]  /*0120*/  IMAD.MOV.U32 R5, RZ, RZ, 0x3 ;  /* 0x00000003ff057424 */ /* 0x000fe400078e00ff */
[----:B------:R-:W-:Y:S04]  /*0130*/  DEPBAR.LE SB0, 0x36 ;  /* 0x00008d800000791a */ /* 0x000fe80000000000 */
[----:B------:R-:W0:Y:S02]  /*0140*/  UTCATOMSWS.FIND_AND_SET.ALIGN UP0, UR5, UR5 ;  /* 0x00000005000575e3 */ /* 0x000e240008000800 */
[----:B0-----:R-:W-:-:S04]  /*0150*/  PLOP3.LUT P0, PT, PT, PT, UP0, 0x80, 0x8 ;  /* 0x000000000008781c */ /* 0x001fc80003f0f008 */
[----:B------:R-:W-:-:S04]  /*0160*/  SEL R0, RZ, 0xffffffff, !P0 ;  /* 0xffffffffff007807 */ /* 0x000fc80004000000 */
[----:B------:R-:W-:Y:S01]  /*0170*/  ISETP.NE.AND P0, PT, R0, RZ, PT ;  /* 0x000000ff0000720c */ /* 0x000fe20003f05270 */
[----:B------:R-:W-:-:S12]  /*0180*/  IMAD.U32 R0, RZ, RZ, UR5 ;  /* 0x00000005ff007e24 */ /* 0x000fd8000f8e00ff */
[----:B------:R-:W-:Y:S05]  /*0190*/  @P0 BRA `(.L_x_3) ;  /* 0x0000000000240947 */ /* 0x000fea0003800000 */
.L_x_4:
[----:B------:R-:W-:Y:S05]  /*01a0*/  NANOSLEEP 0x64 ;  /* 0x000000640000795d */ /* 0x000fea0003800000 */
[----:B------:R-:W-:-:S05]  /*01b0*/  UMOV UR5, 0x2 ;  /* 0x0000000200057882 */ /* 0x000fca0000000000 */
[----:B------:R-:W-:Y:S04]  /*01c0*/  DEPBAR.LE SB0, 0x36 ;  /* 0x00008d800000791a */ /* 0x000fe80000000000 */
[----:B------:R-:W0:Y:S02]  /*01d0*/  UTCATOMSWS.FIND_AND_SET.ALIGN UP0, UR5, UR5 ;  /* 0x00000005000575e3 */ /* 0x000e240008000800 */
[----:B0-----:R-:W-:-:S04]  /*01e0*/  PLOP3.LUT P0, PT, PT, PT, UP0, 0x80, 0x8 ;  /* 0x000000000008781c */ /* 0x001fc80003f0f008 */
[----:B------:R-:W-:-:S04]  /*01f0*/  SEL R0, RZ, 0xffffffff, !P0 ;  /* 0xffffffffff007807 */ /* 0x000fc80004000000 */
[----:B------:R-:W-:Y:S01]  /*0200*/  ISETP.NE.AND P0, PT, R0, RZ, PT ;  /* 0x000000ff0000720c */ /* 0x000fe20003f05270 */
[----:B------:R-:W-:-:S12]  /*0210*/  IMAD.U32 R0, RZ, RZ, UR5 ;  /* 0x00000005ff007e24 */ /* 0x000fd8000f8e00ff */
[----:B------:R-:W-:Y:S05]  /*0220*/  @!P0 BRA `(.L_x_4) ;  /* 0xfffffffc00dc8947 */ /* 0x000fea000383ffff */
.L_x_3:
[C---:B------:R-:W-:Y:S01]  /*0230*/  VIADD R3, R0.reuse, 0x10 ;  /* 0x0000001000037836 */ /* 0x040fe20000000000 */
[----:B------:R-:W-:Y:S01]  /*0240*/  UMOV UR5, 0x50 ;  /* 0x0000005000057882 */ /* 0x000fe20000000000 */
[----:B------:R-:W-:Y:S01]  /*0250*/  SHF.L.U32 R2, R5, R0, RZ ;  /* 0x0000000005027219 */ /* 0x000fe200000006ff */
[----:B------:R-:W-:Y:S01]  /*0260*/  ULEA UR5, UR6, UR5, 0x18 ;  /* 0x0000000506057291 */ /* 0x000fe2000f8ec0ff */
[----:B------:R-:W-:Y:S01]  /*0270*/  IMAD.SHL.U32 R0, R0, 0x20, RZ ;  /* 0x0000002000007824 */ /* 0x000fe200078e00ff */
[----:B------:R-:W-:-:S04]  /*0280*/  SHF.L.U32 R3, R4, R3, RZ ;  /* 0x0000000304037219 */ /* 0x000fc800000006ff */
[----:B------:R-:W-:-:S05]  /*0290*/  LOP3.LUT R2, R3, R2, RZ, 0xfc, !PT ;  /* 0x0000000203027212 */ /* 0x000fca00078efcff */
[----:B------:R0:W-:Y:S04]  /*02a0*/  ATOMS.OR RZ, [UR5], R2 ;  /* 0x00000002ffff798c */ /* 0x0001e8000b000005 */
[----:B------:R0:W-:Y:S01]  /*02b0*/  STS [UR4], R0 ;  /* 0x00000000ff007988 */ /* 0x0001e20008000804 */
[----:B------:R-:W-:Y:S05]  /*02c0*/  BRA `(.L_x_2) ;  /* 0x0000000000107947 */ /* 0x000fea0003800000 */
.L_x_1:
[----:B------:R-:W-:Y:S01]  /*02d0*/  IMAD.MOV.U32 R0, RZ, RZ, -0x1 ;  /* 0xffffffffff007424 */ /* 0x000fe200078e00ff */
[----:B------:R-:W-:-:S04]  /*02e0*/  MOV R2, 0x310 ;  /* 0x0000031000027802 */ /* 0x000fc80000000f00 */
[----:B------:R0:W-:Y:S03]  /*02f0*/  STS [UR4], R0 ;  /* 0x00000000ff007988 */ /* 0x0001e60008000804 */
[----:B0-----:R-:W-:Y:S05]  /*0300*/  CALL.REL.NOINC `($__internal_1_$__cuda_sm10x_tcgen05_guardrail_trap_phase_invalid_during_alloc) ;  /* 0x00000090009c7944 */ /* 0x001fea0003c00000 */
.L_x_2:
[----:B------:R-:W-:Y:S05]  /*0310*/  WARPSYNC.ALL ;  /* 0x0000000000007948 */ /* 0x000fea0003800000 */
[----:B------:R-:W-:Y:S01]  /*0320*/  NOP ;  /* 0x0000000000007918 */ /* 0x000fe20000000000 */
.L_x_0:
[----:B------:R-:W1:Y:S08]  /*0330*/  S2UR UR15, SR_CTAID.X ;  /* 0x00000000000f79c3 */ /* 0x000e700000002500 */
[----:B------:R-:W-:Y:S01]  /*0340*/  BAR.SYNC.DEFER_BLOCKING 0x0 ;  /* 0x0000000000007b1d */ /* 0x000fe20000010000 */
[----:B------:R-:W-:-:S04]  /*0350*/  SHF.R.U32.HI R4, RZ, 0x6, R38 ;  /* 0x00000006ff047819 */ /* 0x000fc80000011626 */
[----:B------:R-:W-:Y:S01]  /*0360*/  SGXT.U32 R4, R4, 0x1 ;  /* 0x000000010404781a */ /* 0x000fe20000000000 */
[----:B------:R-:W2:Y:S02]  /*0370*/  LDCU.64 UR4, c[0x0][0x3b0] ;  /* 0x00007600ff0477ac */ /* 0x000ea40008000a00 */
[----:B------:R-:W3:Y:S01]  /*0380*/  S2UR UR6, SR_CgaCtaId ;  /* 0x00000000000679c3 */ /* 0x000ee20000008800 */
[----:B------:R-:W-:Y:S01]  /*0390*/  UMOV UR16, 0x400 ;  /* 0x0000040000107882 */ /* 0x000fe20000000000 */
[----:B------:R-:W4:Y:S06]  /*03a0*/  LDCU.64 UR26, c[0x0][0x358] ;  /* 0x00006b00ff1a77ac */ /* 0x000f2c0008000a00 */
[----:B------:R-:W2:Y:S08]  /*03b0*/  S2UR UR14, SR_CTAID.Y ;  /* 0x00000000000e79c3 */ /* 0x000eb00000002600 */
[----:B------:R-:W0:Y:S01]  /*03c0*/  LDC R47, c[0x0][0x3b8] ;  /* 0x0000ee00ff2f7b82 */ /* 0x000e220000000800 */
[----:B-1----:R-:W-:-:S06]  /*03d0*/  USHF.L.U32 UR15, UR15, 0x6, URZ ;  /* 0x000000060f0f7899 */ /* 0x002fcc00080006ff */
[----:B------:R-:W-:Y:S01]  /*03e0*/  IMAD.U32 R37, RZ, RZ, UR15 ;  /* 0x0000000fff257e24 */ /* 0x000fe2000f8e00ff */
[----:B------:R-:W1:Y:S01]  /*03f0*/  LDC.64 R6, c[0x0][0x380] ;  /* 0x0000e000ff067b82 */ /* 0x000e620000000a00 */
[----:B---3--:R-:W-:-:S03]  /*0400*/  ULEA UR16, UR6, UR16, 0x18 ;  /* 0x0000001006107291 */ /* 0x008fc6000f8ec0ff */
[----:B------:R-:W-:Y:S01]  /*0410*/  LOP3.LUT R37, R37, 0x3f, R38, 0xf8, !PT ;  /* 0x0000003f25257812 */ /* 0x000fe200078ef826 */
[----:B--2---:R-:W-:-:S04]  /*0420*/  UIMAD UR4, UR14, UR4, URZ ;  /* 0x000000040e0472a4 */ /* 0x004fc8000f8e02ff */
[----:B------:R-:W-:Y:S01]  /*0430*/  IMAD R3, R37, UR5, RZ ;  /* 0x0000000525037c24 */ /* 0x000fe2000f8e02ff */
[----:B------:R-:W2:Y:S01]  /*0440*/  LDS R49, [UR16] ;  /* 0x00000010ff317984 */ /* 0x000ea20008000800 */
[C---:B------:R-:W-:Y:S01]  /*0450*/  LEA.HI R8, R38.reuse, 0xe, RZ, 0x1a ;  /* 0x0000000e26087811 */ /* 0x040fe200078fd0ff */
[----:B------:R-:W-:Y:S01]  /*0460*/  USHF.R.S32.HI UR5, URZ, 0x1f, UR4 ;  /* 0x0000001fff057899 */ /* 0x000fe20008011404 */
[----:B------:R-:W-:Y:S01]  /*0470*/  LEA.HI R10, R38, 0x2e, RZ, 0x1a ;  /* 0x0000002e260a7811 */ /* 0x000fe200078fd0ff */
[----:B------:R-:W3:Y:S01]  /*0480*/  LDC.64 R172, c[0x0][0x3c0] ;  /* 0x0000f000ffac7b82 */ /* 0x000ee20000000a00 */
[----:B0-----:R-:W-:Y:S01]  /*0490*/  SHF.R.S32.HI R2, RZ, 0x1f, R3 ;  /* 0x0000001fff027819 */ /* 0x001fe20000011403 */
[----:B------:R-:W-:-:S04]  /*04a0*/  IMAD R0, R4, R47, RZ ;  /* 0x0000002f04007224 */ /* 0x000fc800078e02ff */
[----:B------:R-:W-:Y:S02]  /*04b0*/  IMAD R5, R47, 0x2, R0 ;  /* 0x000000022f057824 */ /* 0x000fe400078e0200 */
[----:B------:R-:W-:Y:S01]  /*04c0*/  BAR.SYNC.DEFER_BLOCKING 0x0 ;  /* 0x0000000000007b1d */ /* 0x000fe20000010000 */
[----:B-1----:R-:W-:Y:S02]  /*04d0*/  IADD3 R36, P0, P1, R3, UR4, R6 ;  /* 0x0000000403247c10 */ /* 0x002fe4000f91e006 */
[----:B------:R-:W-:-:S03]  /*04e0*/  LEA.HI R78, R38, 0x3e, RZ, 0x1a ;  /* 0x0000003e264e7811 */ /* 0x000fc600078fd0ff */
[----:B------:R-:W0:Y:S01]  /*04f0*/  LDCU UR4, c[0x0][0x3c8] ;  /* 0x00007900ff0477ac */ /* 0x000e220008000800 */
[----:B------:R-:W-:Y:S01]  /*0500*/  IADD3.X R54, PT, PT, R2, UR5, R7, P0, P1 ;  /* 0x0000000502367c10 */ /* 0x000fe200087e2407 */
[----:B------:R-:W-:Y:S01]  /*0510*/  IMAD R7, R47, 0x2, R5 ;  /* 0x000000022f077824 */ /* 0x000fe200078e0205 */
[CC--:B------:R-:W-:Y:S02]  /*0520*/  IADD3 R2, P0, PT, R0.reuse, R36.reuse, RZ ;  /* 0x0000002400027210 */ /* 0x0c0fe40007f1e0ff */
[----:B------:R-:W-:Y:S02]  /*0530*/  IADD3 R12, P1, PT, R5, R36, RZ ;  /* 0x00000024050c7210 */ /* 0x000fe40007f3e0ff */
[----:B------:R-:W-:Y:S02]  /*0540*/  LEA.HI.X.SX32 R3, R0, R54, 0x1, P0 ;  /* 0x0000003600037211 */ /* 0x000fe400000f0eff */
[----:B------:R-:W-:Y:S01]  /*0550*/  IADD3 R14, P0, PT, R7, R36, RZ ;  /* 0x00000024070e7210 */ /* 0x000fe20007f1e0ff */
[----:B------:R-:W-:Y:S01]  /*0560*/  IMAD R0, R8, R47, RZ ;  /* 0x0000002f08007224 */ /* 0x000fe200078e02ff */
[----:B------:R-:W-:-:S02]  /*0570*/  LEA.HI R6, R38, 0x1e, RZ, 0x1a ;  /* 0x0000001e26067811 */ /* 0x000fc400078fd0ff */
[-C--:B------:R-:W-:Y:S01]  /*0580*/  LEA.HI.X.SX32 R15, R7, R54.reuse, 0x1, P0 ;  /* 0x00000036070f7211 */ /* 0x080fe200000f0eff */
[----:B------:R-:W-:Y:S01]  /*0590*/  IMAD R7, R47, 0x2, R7 ;  /* 0x000000022f077824 */ /* 0x000fe200078e0207 */
[----:B------:R-:W-:Y:S01]  /*05a0*/  LEA.HI.X.SX32 R13, R5, R54, 0x1, P1 ;  /* 0x00000036050d7211 */ /* 0x000fe200008f0eff */
[-C--:B------:R-:W-:Y:S01]  /*05b0*/  IMAD R5, R6, R47.reuse, RZ ;  /* 0x0000002f06057224 */ /* 0x080fe200078e02ff */
[CC--:B------:R-:W-:Y:S01]  /*05c0*/  IADD3 R18, P1, PT, R0.reuse, R36.reuse, RZ ;  /* 0x0000002400127210 */ /* 0x0c0fe20007f3e0ff */
[----:B----4-:R1:W5:Y:S01]  /*05d0*/  LDG.E.U8 R9, desc[UR26][R2.64] ;  /* 0x0000001a02097981 */ /* 0x010362000c1e1100 */
[C---:B------:R-:W-:Y:S02]  /*05e0*/  IADD3 R16, P0, PT, R7.reuse, R36, RZ ;  /* 0x0000002407107210 */ /* 0x040fe40007f1e0ff */
[-C--:B------:R-:W-:Y:S01]  /*05f0*/  LEA.HI.X.SX32 R19, R0, R54.reuse, 0x1, P1 ;  /* 0x0000003600137211 */ /* 0x080fe200008f0eff */
[-C--:B------:R-:W-:Y:S01]  /*0600*/  IMAD R0, R78, R47.reuse, RZ ;  /* 0x0000002f4e007224 */ /* 0x080fe200078e02ff */
[----:B------:R-:W-:Y:S01]  /*0610*/  LEA.HI.X.SX32 R17, R7, R54, 0x1, P0 ;  /* 0x0000003607117211 */ /* 0x000fe200000f0eff */
[----:B------:R4:W5:Y:S01]  /*0620*/  LDG.E.U8 R26, desc[UR26][R12.64] ;  /* 0x0000001a0c1a7981 */ /* 0x000962000c1e1100 */
[----:B------:R-:W-:Y:S01]  /*0630*/  IADD3 R20, P0, PT, R5, R36, RZ ;  /* 0x0000002405147210 */ /* 0x000fe20007f1e0ff */
[----:B-1----:R-:W-:-:S03]  /*0640*/  IMAD R2, R10, R47, RZ ;  /* 0x0000002f0a027224 */ /* 0x002fc600078e02ff */
[----:B------:R-:W-:Y:S01]  /*0650*/  LEA.HI.X.SX32 R21, R5, R54, 0x1, P0 ;  /* 0x0000003605157211 */ /* 0x000fe200000f0eff */
[C---:B------:R-:W-:Y:S01]  /*0660*/  IMAD R7, R47.reuse, 0x2, R7 ;  /* 0x000000022f077824 */ /* 0x040fe200078e0207 */
[-C--:B------:R-:W-:Y:S01]  /*0670*/  IADD3 R24, P0, PT, R0, R36.reuse, RZ ;  /* 0x0000002400187210 */ /* 0x080fe20007f1e0ff */
[----:B------:R1:W5:Y:S01]  /*0680*/  LDG.E.U8 R11, desc[UR26][R14.64] ;  /* 0x0000001a0e0b7981 */ /* 0x000362000c1e1100 */
[----:B------:R-:W-:Y:S02]  /*0690*/  IADD3 R22, P1, PT, R2, R36, RZ ;  /* 0x0000002402167210 */ /* 0x000fe40007f3e0ff */
[-C--:B------:R-:W-:Y:S01]  /*06a0*/  LEA.HI.X.SX32 R25, R0, R54.reuse, 0x1, P0 ;  /* 0x0000003600197211 */ /* 0x080fe200000f0eff */
[----:B------:R-:W-:Y:S01]  /*06b0*/  IMAD R0, R47, 0x2, R7 ;  /* 0x000000022f007824 */ /* 0x000fe200078e0207 */
[----:B------:R-:W-:Y:S01]  /*06c0*/  LEA.HI.X.SX32 R23, R2, R54, 0x1, P1 ;  /* 0x0000003602177211 */ /* 0x000fe200008f0eff */
[----:B------:R0:W5:Y:S01]  /*06d0*/  LDG.E.U8 R32, desc[UR26][R16.64] ;  /* 0x0000001a10207981 */ /* 0x000162000c1e1100 */
[----:B------:R-:W-:Y:S01]  /*06e0*/  IADD3 R2, P0, PT, R7, R36, RZ ;  /* 0x0000002407027210 */ /* 0x000fe20007f1e0ff */
[----:B------:R-:W-:-:S02]  /*06f0*/  IMAD R5, R47, 0x2, R0 ;  /* 0x000000022f057824 */ /* 0x000fc400078e0200 */
[----:B------:R0:W5:Y:S01]  /*0700*/  LDG.E.U8 R34, desc[UR26][R18.64] ;  /* 0x0000001a12227981 */ /* 0x000162000c1e1100 */
[----:B------:R-:W-:Y:S02]  /*0710*/  LEA.HI.X.SX32 R3, R7, R54, 0x1, P0 ;  /* 0x0000003607037211 */ /* 0x000fe400000f0eff */
[C---:B----4-:R-:W-:Y:S01]  /*0720*/  IADD3 R12, P0, PT, R0.reuse, R36, RZ ;  /* 0x00000024000c7210 */ /* 0x050fe20007f1e0ff */
[----:B------:R4:W5:Y:S03]  /*0730*/  LDG.E.U8 R42, desc[UR26][R20.64] ;  /* 0x0000001a142a7981 */ /* 0x000966000c1e1100 */
[----:B------:R-:W-:Y:S01]  /*0740*/  LEA.HI.X.SX32 R13, R0, R54, 0x1, P0 ;  /* 0x00000036000d7211 */ /* 0x000fe200000f0eff */
[----:B------:R-:W-:Y:S01]  /*0750*/  IMAD R0, R47, 0x4, R5 ;  /* 0x000000042f007824 */ /* 0x000fe200078e0205 */
[C---:B-1----:R-:W-:Y:S01]  /*0760*/  IADD3 R14, P0, PT, R5.reuse, R36, RZ ;  /* 0x00000024050e7210 */ /* 0x042fe20007f1e0ff */
[----:B------:R1:W5:Y:S03]  /*0770*/  LDG.E.U8 R27, desc[UR26][R2.64] ;  /* 0x0000001a021b7981 */ /* 0x000366000c1e1100 */
[----:B------:R-:W-:Y:S01]  /*0780*/  LEA.HI.X.SX32 R15, R5, R54, 0x1, P0 ;  /* 0x00000036050f7211 */ /* 0x000fe200000f0eff */
[C---:B------:R-:W-:Y:S01]  /*0790*/  IMAD R5, R47.reuse, 0x2, R0 ;  /* 0x000000022f057824 */ /* 0x040fe200078e0200 */
[C---:B0-----:R-:W-:Y:S01]  /*07a0*/  IADD3 R16, P0, PT, R0.reuse, R36, RZ ;  /* 0x0000002400107210 */ /* 0x041fe20007f1e0ff */
[----:B------:R-:W5:Y:S03]  /*07b0*/  LDG.E.U8 R48, desc[UR26][R22.64] ;  /* 0x0000001a16307981 */ /* 0x000f66000c1e1100 */
[----:B------:R-:W-:Y:S01]  /*07c0*/  LEA.HI.X.SX32 R17, R0, R54, 0x1, P0 ;  /* 0x0000003600117211 */ /* 0x000fe200000f0eff */
[----:B------:R-:W-:Y:S01]  /*07d0*/  IMAD R0, R47, 0x2, R5 ;  /* 0x000000022f007824 */ /* 0x000fe200078e0205 */
[-C--:B------:R-:W-:Y:S01]  /*07e0*/  IADD3 R18, P0, PT, R5, R36.reuse, RZ ;  /* 0x0000002405127210 */ /* 0x080fe20007f1e0ff */
[----:B------:R-:W5:Y:S02]  /*07f0*/  LDG.E.U8 R56, desc[UR26][R24.64] ;  /* 0x0000001a18387981 */ /* 0x000f64000c1e1100 */
[----:B------:R-:W-:Y:S01]  /*0800*/  IMAD R7, R47, 0x2, R0 ;  /* 0x000000022f077824 */ /* 0x000fe200078e0200 */
[----:B----4-:R-:W-:Y:S01]  /*0810*/  IADD3 R20, P1, PT, R0, R36, RZ ;  /* 0x0000002400147210 */ /* 0x010fe20007f3e0ff */
[----:B------:R0:W5:Y:S01]  /*0820*/  LDG.E.U8 R22, desc[UR26][R12.64] ;  /* 0x0000001a0c167981 */ /* 0x000162000c1e1100 */
[----:B------:R-:W-:-:S02]  /*0830*/  LEA.HI.X.SX32 R19, R5, R54, 0x1, P0 ;  /* 0x0000003605137211 */ /* 0x000fc400000f0eff */
[----:B------:R-:W-:Y:S01]  /*0840*/  LEA.HI.X.SX32 R21, R0, R54, 0x1, P1 ;  /* 0x0000003600157211 */ /* 0x000fe200008f0eff */
[----:B------:R-:W-:Y:S01]  /*0850*/  IMAD R0, R47, 0x2, R7 ;  /* 0x000000022f007824 */ /* 0x000fe200078e0207 */
[C---:B-1----:R-:W-:Y:S01]  /*0860*/  IADD3 R2, P0, PT, R7.reuse, R36, RZ ;  /* 0x0000002407027210 */ /* 0x042fe20007f1e0ff */
[----:B------:R1:W5:Y:S03]  /*0870*/  LDG.E.U8 R23, desc[UR26][R14.64] ;  /* 0x0000001a0e177981 */ /* 0x000366000c1e1100 */
[----:B------:R-:W-:Y:S01]  /*0880*/  LEA.HI.X.SX32 R3, R7, R54, 0x1, P0 ;  /* 0x0000003607037211 */ /* 0x000fe200000f0eff */
[C---:B------:R-:W-:Y:S01]  /*0890*/  IMAD R5, R47.reuse, 0x2, R0 ;  /* 0x000000022f057824 */ /* 0x040fe200078e0200 */
[C---:B0-----:R-:W-:Y:S01]  /*08a0*/  IADD3 R12, P0, PT, R0.reuse, R36, RZ ;  /* 0x00000024000c7210 */ /* 0x041fe20007f1e0ff */
[----:B------:R0:W5:Y:S03]  /*08b0*/  LDG.E.U8 R25, desc[UR26][R16.64] ;  /* 0x0000001a10197981 */ /* 0x000166000c1e1100 */
[----:B------:R-:W-:Y:S01]  /*08c0*/  LEA.HI.X.SX32 R13, R0, R54, 0x1, P0 ;  /* 0x00000036000d7211 */ /* 0x000fe200000f0eff */
[----:B------:R-:W-:Y:S01]  /*08d0*/  IMAD R0, R47, 0x2, R5 ;  /* 0x000000022f007824 */ /* 0x000fe200078e0205 */
[-C--:B-1----:R-:W-:Y:S01]  /*08e0*/  IADD3 R14, P0, PT, R5, R36.reuse, RZ ;  /* 0x00000024050e7210 */ /* 0x082fe20007f1e0ff */
[----:B------:R1:W5:Y:S02]  /*08f0*/  LDG.E.U8 R24, desc[UR26][R18.64] ;  /* 0x0000001a12187981 */ /* 0x000364000c1e1100 */
[----:B------:R-:W-:Y:S01]  /*0900*/  IMAD R7, R47, 0x4, R0 ;  /* 0x000000042f077824 */ /* 0x000fe200078e0200 */
[----:B0-----:R-:W-:Y:S01]  /*0910*/  IADD3 R16, P1, PT, R0, R36, RZ ;  /* 0x0000002400107210 */ /* 0x001fe20007f3e0ff */
        /* <DEDUP_REMOVED lines=11> */
[C---:B------:R-:W-:Y:S01]  /*09d0*/  IMAD R0, R47.reuse, 0x2, R5 ;  /* 0x000000022f007824 */ /* 0x040fe200078e0205 */
[----:B------:R4:W5:Y:S03]  /*09e0*/  LDG.E.U8 R28, desc[UR26][R14.64] ;  /* 0x0000001a0e1c7981 */ /* 0x000966000c1e1100 */
[----:B------:R-:W-:Y:S01]  /*09f0*/  IMAD R7, R47, 0x2, R0 ;  /* 0x000000022f077824 */ /* 0x000fe200078e0200 */
[-C--:B-1----:R-:W-:Y:S01]  /*0a00*/  IADD3 R20, P1, PT, R0, R36.reuse, RZ ;  /* 0x0000002400147210 */ /* 0x082fe20007f3e0ff */
[----:B------:R1:W5:Y:S01]  /*0a10*/  LDG.E.U8 R33, desc[UR26][R16.64] ;  /* 0x0000001a10217981 */ /* 0x000362000c1e1100 */
[----:B0-----:R-:W-:-:S02]  /*0a20*/  IADD3 R12, P0, PT, R5, R36, RZ ;  /* 0x00000024050c7210 */ /* 0x001fc40007f1e0ff */
[-C--:B------:R-:W-:Y:S01]  /*0a30*/  LEA.HI.X.SX32 R21, R0, R54.reuse, 0x1, P1 ;  /* 0x0000003600157211 */ /* 0x080fe200008f0eff */
[----:B------:R-:W-:Y:S01]  /*0a40*/  IMAD R0, R47, 0x2, R7 ;  /* 0x000000022f007824 */ /* 0x000fe200078e0207 */
[----:B------:R-:W-:Y:S01]  /*0a50*/  LEA.HI.X.SX32 R13, R5, R54, 0x1, P0 ;  /* 0x00000036050d7211 */ /* 0x000fe200000f0eff */
[----:B------:R-:W5:Y:S01]  /*0a60*/  LDG.E.U8 R35, desc[UR26][R18.64] ;  /* 0x0000001a12237981 */ /* 0x000f62000c1e1100 */
[----:B----4-:R-:W-:Y:S01]  /*0a70*/  IADD3 R14, P0, PT, R7, R36, RZ ;  /* 0x00000024070e7210 */ /* 0x010fe20007f1e0ff */
[----:B------:R-:W-:Y:S02]  /*0a80*/  IMAD R5, R47, 0x2, R0 ;  /* 0x000000022f057824 */ /* 0x000fe400078e0200 */
[----:B------:R0:W5:Y:S01]  /*0a90*/  LDG.E.U8 R30, desc[UR26][R2.64] ;  /* 0x0000001a021e7981 */ /* 0x000162000c1e1100 */
[----:B------:R-:W-:Y:S02]  /*0aa0*/  LEA.HI.X.SX32 R15, R7, R54, 0x1, P0 ;  /* 0x00000036070f7211 */ /* 0x000fe400000f0eff */
[C---:B-1----:R-:W-:Y:S01]  /*0ab0*/  IADD3 R16, P0, PT, R0.reuse, R36, RZ ;  /* 0x0000002400107210 */ /* 0x042fe20007f1e0ff */
[----:B------:R1:W5:Y:S03]  /*0ac0*/  LDG.E.U8 R39, desc[UR26][R12.64] ;  /* 0x0000001a0c277981 */ /* 0x000366000c1e1100 */
[----:B------:R-:W-:Y:S01]  /*0ad0*/  LEA.HI.X.SX32 R17, R0, R54, 0x1, P0 ;  /* 0x0000003600117211 */ /* 0x000fe200000f0eff */
[----:B------:R-:W-:Y:S01]  /*0ae0*/  IMAD R0, R47, 0x4, R5 ;  /* 0x000000042f007824 */ /* 0x000fe200078e0205 */
[----:B------:R4:W5:Y:S01]  /*0af0*/  LDG.E.U8 R41, desc[UR26][R14.64] ;  /* 0x0000001a0e297981 */ /* 0x000962000c1e1100 */
[----:B0-----:R-:W-:-:S02]  /*0b00*/  IADD3 R2, P0, PT, R5, R36, RZ ;  /* 0x0000002405027210 */ /* 0x001fc40007f1e0ff */
[----:B------:R-:W-:Y:S01]  /*0b10*/  IMAD R7, R47, 0x2, R0 ;  /* 0x000000022f077824 */ /* 0x000fe200078e0200 */
[C---:B------:R-:W-:Y:S01]  /*0b20*/  IADD3 R18, P1, PT, R0.reuse, R36, RZ ;  /* 0x0000002400127210 */ /* 0x040fe20007f3e0ff */
[----:B------:R0:W5:Y:S01]  /*0b30*/  LDG.E.U8 R46, desc[UR26][R16.64] ;  /* 0x0000001a102e7981 */ /* 0x000162000c1e1100 */
[-C--:B------:R-:W-:Y:S02]  /*0b40*/  LEA.HI.X.SX32 R3, R5, R54.reuse, 0x1, P0 ;  /* 0x0000003605037211 */ /* 0x080fe400000f0eff */
[----:B------:R-:W-:Y:S01]  /*0b50*/  LEA.HI.X.SX32 R19, R0, R54, 0x1, P1 ;  /* 0x0000003600137211 */ /* 0x000fe200008f0eff */
[----:B------:R-:W-:Y:S01]  /*0b60*/  IMAD R0, R47, 0x2, R7 ;  /* 0x000000022f007824 */ /* 0x000fe200078e0207 */
[C---:B-1----:R-:W-:Y:S01]  /*0b70*/  IADD3 R12, P0, PT, R7.reuse, R36, RZ ;  /* 0x00000024070c7210 */ /* 0x042fe20007f1e0ff */
[----:B------:R1:W5:Y:S03]  /*0b80*/  LDG.E.U8 R43, desc[UR26][R2.64] ;  /* 0x0000001a022b7981 */ /* 0x000366000c1e1100 */
[----:B------:R-:W-:Y:S01]  /*0b90*/  LEA.HI.X.SX32 R13, R7, R54, 0x1, P0 ;  /* 0x00000036070d7211 */ /* 0x000fe200000f0eff */
[C---:B------:R-:W-:Y:S01]  /*0ba0*/  IMAD R5, R47.reuse, 0x2, R0 ;  /* 0x000000022f057824 */ /* 0x040fe200078e0200 */
[C---:B----4-:R-:W-:Y:S01]  /*0bb0*/  IADD3 R14, P0, PT, R0.reuse, R36, RZ ;  /* 0x00000024000e7210 */ /* 0x050fe20007f1e0ff */
[----:B------:R4:W5:Y:S03]  /*0bc0*/  LDG.E.U8 R45, desc[UR26][R18.64] ;  /* 0x0000001a122d7981 */ /* 0x000966000c1e1100 */
[----:B------:R-:W-:Y:S01]  /*0bd0*/  LEA.HI.X.SX32 R15, R0, R54, 0x1, P0 ;  /* 0x00000036000f7211 */ /* 0x000fe200000f0eff */
[----:B------:R-:W-:Y:S01]  /*0be0*/  IMAD R0, R47, 0x2, R5 ;  /* 0x000000022f007824 */ /* 0x000fe200078e0205 */
[----:B0-----:R-:W-:Y:S01]  /*0bf0*/  IADD3 R16, P0, PT, R5, R36, RZ ;  /* 0x0000002405107210 */ /* 0x001fe20007f1e0ff */
[----:B------:R0:W5:Y:S02]  /*0c00*/  LDG.E.U8 R44, desc[UR26][R20.64] ;  /* 0x0000001a142c7981 */ /* 0x000164000c1e1100 */
[----:B------:R-:W-:Y:S01]  /*0c10*/  IMAD R7, R47, 0x2, R0 ;  /* 0x000000022f077824 */ /* 0x000fe200078e0200 */
[----:B------:R-:W-:Y:S01]  /*0c20*/  LEA.HI.X.SX32 R17, R5, R54, 0x1, P0 ;  /* 0x0000003605117211 */ /* 0x000fe200000f0eff */
[----:B------:R2:W5:Y:S01]  /*0c30*/  LDG.E.U8 R50, desc[UR26][R12.64] ;  /* 0x0000001a0c327981 */ /* 0x000562000c1e1100 */
[----:B-1----:R-:W-:Y:S01]  /*0c40*/  IADD3 R2, P0, PT, R0, R36, RZ ;  /* 0x0000002400027210 */ /* 0x002fe20007f1e0ff */
[----:B------:R-:W-:-:S02]  /*0c50*/  IMAD R5, R47, 0x2, R7 ;  /* 0x000000022f057824 */ /* 0x000fc400078e0207 */
[----:B------:R-:W5:Y:S01]  /*0c60*/  LDG.E.U8 R52, desc[UR26][R16.64] ;  /* 0x0000001a10347981 */ /* 0x000f62000c1e1100 */
[----:B------:R-:W-:Y:S02]  /*0c70*/  LEA.HI.X.SX32 R3, R0, R54, 0x1, P0 ;  /* 0x0000003600037211 */ /* 0x000fe400000f0eff */
[-C--:B----4-:R-:W-:Y:S01]  /*0c80*/  IADD3 R18, P0, PT, R5, R36.reuse, RZ ;  /* 0x0000002405127210 */ /* 0x090fe20007f1e0ff */
[----:B------:R1:W5:Y:S01]  /*0c90*/  LDG.E.U8 R15, desc[UR26][R14.64] ;  /* 0x0000001a0e0f7981 */ /* 0x000362000c1e1100 */
[----:B0-----:R-:W-:Y:S01]  /*0ca0*/  IADD3 R20, P1, PT, R7, R36, RZ ;  /* 0x0000002407147210 */ /* 0x001fe20007f3e0ff */
[----:B--2---:R-:W0:Y:S01]  /*0cb0*/  LDC.64 R12, c[0x0][0x388] ;  /* 0x0000e200ff0c7b82 */ /* 0x004e220000000a00 */
[-C--:B------:R-:W-:Y:S01]  /*0cc0*/  LEA.HI.X.SX32 R19, R5, R54.reuse, 0x1, P0 ;  /* 0x0000003605137211 */ /* 0x080fe200000f0eff */
[----:B------:R2:W5:Y:S01]  /*0cd0*/  LDG.E.U8 R3, desc[UR26][R2.64] ;  /* 0x0000001a02037981 */ /* 0x000562000c1e1100 */
[----:B------:R-:W-:-:S04]  /*0ce0*/  LEA.HI.X.SX32 R21, R7, R54, 0x1, P1 ;  /* 0x0000003607157211 */ /* 0x000fc800008f0eff */
[----:B------:R4:W5:Y:S04]  /*0cf0*/  LDG.E.U8 R19, desc[UR26][R18.64] ;  /* 0x0000001a12137981 */ /* 0x000968000c1e1100 */
[----:B------:R4:W5:Y:S01]  /*0d00*/  LDG.E.U8 R54, desc[UR26][R20.64] ;  /* 0x0000001a14367981 */ /* 0x000962000c1e1100 */
[----:B------:R-:W-:Y:S02]  /*0d10*/  LOP3.LUT R7, R38, 0x3f, RZ, 0xc0, !PT ;  /* 0x0000003f26077812 */ /* 0x000fe400078ec0ff */
[----:B-1----:R-:W-:Y:S01]  /*0d20*/  SHF.R.U32.HI R14, RZ, 0x5, R38 ;  /* 0x00000005ff0e7819 */ /* 0x002fe20000011626 */
[----:B---3--:R-:W-:Y:S02]  /*0d30*/  IMAD R5, R172, UR14, RZ ;  /* 0x0000000eac057c24 */ /* 0x008fe4000f8e02ff */
[----:B------:R-:W-:Y:S01]  /*0d40*/  IMAD R0, R7, UR4, RZ ;  /* 0x0000000407007c24 */ /* 0x000fe2000f8e02ff */
[----:B------:R-:W-:-:S02]  /*0d50*/  R2UR UR24, R14 ;  /* 0x000000000e1872ca */ /* 0x000fc400000e0000 */
[----:B------:R-:W-:Y:S02]  /*0d60*/  R2UR UR17, R49 ;  /* 0x00000000311172ca */ /* 0x000fe400000e0000 */
[----:B--2---:R-:W-:Y:S02]  /*0d70*/  SHF.R.S32.HI R2, RZ, 0x1f, R0 ;  /* 0x0000001fff027819 */ /* 0x004fe40000011400 */
[--C-:B0-----:R-:W-:Y:S02]  /*0d80*/  IADD3 R109, P0, P1, R0, R12, R5.reuse ;  /* 0x0000000c006d7210 */ /* 0x101fe4000791e005 */
[----:B------:R-:W-:Y:S02]  /*0d90*/  SHF.R.S32.HI R0, RZ, 0x1f, R5 ;  /* 0x0000001fff007819 */ /* 0x000fe40000011405 */
[----:B------:R-:W-:Y:S02]  /*0da0*/  LOP3.LUT R36, R38, 0x7f, RZ, 0xc0, !PT ;  /* 0x0000007f26247812 */ /* 0x000fe400078ec0ff */
[----:B------:R-:W-:Y:S01]  /*0db0*/  IADD3.X R47, PT, PT, R2, R13, R0, P0, P1 ;  /* 0x0000000d022f7210 */ /* 0x000fe200007e2400 */
[----:B------:R-:W-:Y:S01]  /*0dc0*/  IMAD R0, R4, R173, RZ ;  /* 0x000000ad04007224 */ /* 0x000fe200078e02ff */
[----:B----4-:R-:W-:Y:S06]  /*0dd0*/  BRA.U UP1, `(.L_x_5) ;  /* 0x0000000101187547 */ /* 0x010fec000b800000 */
[----:B------:R-:W-:Y:S01]  /*0de0*/  ELECT P0, URZ, PT ;  /* 0x0000000000ff782f */ /* 0x000fe20003800000 */
[----:B------:R-:W-:Y:S01]  /*0df0*/  IMAD.MOV.U32 R2, RZ, RZ, 0x1 ;  /* 0x00000001ff027424 */ /* 0x000fe200078e00ff */
[----:B------:R-:W-:Y:S01]  /*0e00*/  UMOV UR4, 0x40 ;  /* 0x0000004000047882 */ /* 0x000fe20000000000 */
[----:B------:R-:W-:Y:S01]  /*0e10*/  UVIRTCOUNT.DEALLOC.SMPOOL 0x80 ;  /* 0x000000800000784c */ /* 0x000fe20000000000 */
[----:B------:R-:W-:-:S09]  /*0e20*/  ULEA UR4, UR6, UR4, 0x18 ;  /* 0x0000000406047291 */ /* 0x000fd2000f8ec0ff */
[----:B------:R0:W-:Y:S03]  /*0e30*/  @P0 STS.U8 [UR4], R2 ;  /* 0x00000002ff000988 */ /* 0x0001e60008000004 */
.L_x_5:
[C---:B0-----:R-:W-:Y:S01]  /*0e40*/  IMAD R2, R173.reuse, 0x2, R0 ;  /* 0x00000002ad027824 */ /* 0x041fe200078e0200 */
[C---:B------:R-:W-:Y:S01]  /*0e50*/  LOP3.LUT R91, R36.reuse, 0x10, RZ, 0x3c, !PT ;  /* 0x00000010245b7812 */ /* 0x040fe200078e3cff */
[----:B-----5:R-:W-:Y:S01]  /*0e60*/  STS.U8 [R36+UR16], R9 ;  /* 0x0000000924007988 */ /* 0x020fe20008000010 */
[C---:B------:R-:W-:Y:S01]  /*0e70*/  LOP3.LUT R90, R36.reuse, 0x20, RZ, 0x3c, !PT ;  /* 0x00000020245a7812 */ /* 0x040fe200078e3cff */
[C---:B------:R-:W-:Y:S01]  /*0e80*/  IMAD R12, R173.reuse, 0x2, R2 ;  /* 0x00000002ad0c7824 */ /* 0x040fe200078e0202 */
[----:B------:R-:W-:Y:S01]  /*0e90*/  LOP3.LUT R89, R36, 0x30, RZ, 0x3c, !PT ;  /* 0x0000003024597812 */ /* 0x000fe200078e3cff */
[----:B------:R-:W-:Y:S01]  /*0ea0*/  STS.U8 [R36+UR16+0x200], R27 ;  /* 0x0002001b24007988 */ /* 0x000fe20008000010 */
[----:B------:R-:W-:Y:S01]  /*0eb0*/  USHF.L.U32 UR4, UR24, 0x15, URZ ;  /* 0x0000001518047899 */ /* 0x000fe200080006ff */
[C---:B------:R-:W-:Y:S01]  /*0ec0*/  IMAD R14, R173.reuse, 0x2, R12 ;  /* 0x00000002ad0e7824 */ /* 0x040fe200078e020c */
[C---:B------:R-:W-:Y:S01]  /*0ed0*/  IADD3 R182, P1, PT, R0.reuse, R109, RZ ;  /* 0x0000006d00b67210 */ /* 0x040fe20007f3e0ff */
[----:B------:R-:W-:Y:S01]  /*0ee0*/  STS.U8 [R36+UR16+0x400], R25 ;  /* 0x0004001924007988 */ /* 0x000fe20008000010 */
[----:B------:R-:W-:Y:S01]  /*0ef0*/  ULOP3.LUT UR4, UR4, 0x600000, URZ, 0xc0, !UPT ;  /* 0x0060000004047892 */ /* 0x000fe2000f8ec0ff */
[C---:B------:R-:W-:Y:S01]  /*0f00*/  IMAD R16, R173.reuse, 0x2, R14 ;  /* 0x00000002ad107824 */ /* 0x040fe200078e020e */
[----:B------:R-:W-:Y:S01]  /*0f10*/  LEA.HI.X.SX32 R183, R0, R47, 0x1, P1 ;  /* 0x0000002f00b77211 */ /* 0x000fe200008f0eff */
[----:B------:R-:W-:Y:S01]  /*0f20*/  STS.U8 [R36+UR16+0x600], R31 ;  /* 0x0006001f24007988 */ /* 0x000fe20008000010 */
[----:B------:R-:W-:Y:S01]  /*0f30*/  UIADD3 UR18, UPT, UPT, UR17, UR4, URZ ;  /* 0x0000000411127290 */ /* 0x000fe2000fffe0ff */
[C---:B------:R-:W-:Y:S01]  /*0f40*/  IMAD R18, R173.reuse, 0x2, R16 ;  /* 0x00000002ad127824 */ /* 0x040fe200078e0210 */
[----:B------:R-:W-:Y:S01]  /*0f50*/  IADD3 R174, P1, PT, R16, R109, RZ ;  /* 0x0000006d10ae7210 */ /* 0x000fe20007f3e0ff */
[----:B------:R-:W-:Y:S01]  /*0f60*/  STS.U8 [R36+UR16+0x800], R35 ;  /* 0x0008002324007988 */ /* 0x000fe20008000010 */
[----:B------:R-:W-:Y:S01]  /*0f70*/  LOP3.LUT P6, RZ, R38, 0x7f, RZ, 0xc0, !PT ;  /* 0x0000007f26ff7812 */ /* 0x000fe200078cc0ff */
[----:B------:R-:W-:Y:S01]  /*0f80*/  IMAD R20, R173, 0x2, R18 ;  /* 0x00000002ad147824 */ /* 0x000fe200078e0212 */
[----:B------:R-:W-:Y:S01]  /*0f90*/  LEA.HI.X.SX32 R175, R16, R47, 0x1, P1 ;  /* 0x0000002f10af7211 */ /* 0x000fe200008f0eff */
[----:B------:R-:W-:Y:S01]  /*0fa0*/  STS.U8 [R36+UR16+0xa00], R41 ;  /* 0x000a002924007988 */ /* 0x000fe20008000010 */
[----:B------:R-:W-:Y:S01]  /*0fb0*/  UMOV UR5, 0x1 ;  /* 0x0000000100057882 */ /* 0x000fe20000000000 */
[----:B------:R-:W-:Y:S01]  /*0fc0*/  UIADD3 UR19, UPT, UPT, UR16, 0x5000, URZ ;  /* 0x0000500010137890 */ /* 0x000fe2000fffe0ff */
[----:B------:R-:W-:Y:S01]  /*0fd0*/  PRMT R5, RZ, 0x7610, R5 ;  /* 0x00007610ff057816 */ /* 0x000fe20000000005 */
[----:B------:R-:W-:Y:S01]  /*0fe0*/  STS.U8 [R36+UR16+0xc00], R45 ;  /* 0x000c002d24007988 */ /* 0x000fe20008000010 */
[----:B------:R-:W-:-:S03]  /*0ff0*/  UIADD3 UR32, UPT, UPT, UR15, 0x40, URZ ;  /* 0x000000400f207890 */ /* 0x000fc6000fffe0ff */
[----:B------:R-:W-:Y:S01]  /*1000*/  STS.U8 [R36+UR16+0xe00], R3 ;  /* 0x000e000324007988 */ /* 0x000fe20008000010 */
[----:B------:R-:W-:Y:S01]  /*1010*/  PRMT R13, RZ, 0x7610, R13 ;  /* 0x00007610ff0d7816 */ /* 0x000fe2000000000d */
[----:B------:R-:W-:Y:S01]  /*1020*/  VOTEU.ALL UP2, P6 ;  /* 0x0000000000ff7886 */ /* 0x000fe20003040000 */
[----:B------:R-:W-:Y:S01]  /*1030*/  VOTEU.ALL UP0, P6 ;  /* 0x0000000000ff7886 */ /* 0x000fe20003000000 */
[----:B------:R0:W-:Y:S01]  /*1040*/  STS.U8 [R91+UR16+0x280], R22 ;  /* 0x000280165b007988 */ /* 0x0001e20008000010 */
[----:B------:R-:W-:Y:S01]  /*1050*/  ISETP.LT.AND P0, PT, RZ, UR32, PT ;  /* 0x00000020ff007c0c */ /* 0x000fe2000bf01270 */
[----:B------:R-:W1:Y:S01]  /*1060*/  LDC R83, c[0x0][0x3d8] ;  /* 0x0000f600ff537b82 */ /* 0x000e620000000800 */
[----:B------:R-:W-:-:S04]  /*1070*/  @!UP2 UIADD3 UR6, UPT, UPT, -UR5, 0x100000, URZ ;  /* 0x001000000506a890 */ /* 0x000fc8000fffe1ff */
[----:B------:R-:W-:Y:S02]  /*1080*/  @!UP2 USHF.L.U32 UR7, UR6, 0xb, URZ ;  /* 0x0000000b0607a899 */ /* 0x000fe400080006ff */
[----:B------:R-:W-:Y:S01]  /*1090*/  @!UP2 USHF.L.U32 UR6, UR6, 0x1, URZ ;  /* 0x000000010606a899 */ /* 0x000fe200080006ff */
[----:B------:R2:W-:Y:S01]  /*10a0*/  STS.U8 [R91+UR16+0x480], R24 ;  /* 0x000480185b007988 */ /* 0x0005e20008000010 */
[----:B------:R-:W-:Y:S01]  /*10b0*/  PRMT R17, RZ, 0x7610, R17 ;  /* 0x00007610ff117816 */ /* 0x000fe20000000011 */
[----:B------:R-:W3:Y:S02]  /*10c0*/  LDCU.64 UR10, c[0x0][0x3d0] ;  /* 0x00007a00ff0a77ac */ /* 0x000ee40008000a00 */
[----:B------:R4:W-:Y:S01]  /*10d0*/  STS.U8 [R91+UR16+0x80], R26 ;  /* 0x0000801a5b007988 */ /* 0x0009e20008000010 */
[C---:B0-----:R-:W-:Y:S01]  /*10e0*/  IMAD R22, R173.reuse, 0x4, R20 ;  /* 0x00000004ad167824 */ /* 0x041fe200078e0214 */
[----:B------:R-:W-:Y:S02]  /*10f0*/  PRMT R21, RZ, 0x7610, R21 ;  /* 0x00007610ff157816 */ /* 0x000fe40000000015 */
[----:B------:R0:W-:Y:S01]  /*1100*/  STS.U8 [R91+UR16+0x680], R28 ;  /* 0x0006801c5b007988 */ /* 0x0001e20008000010 */
[----:B------:R-:W-:Y:S01]  /*1110*/  PRMT R72, RZ, 0x7610, R72 ;  /* 0x00007610ff487816 */ /* 0x000fe20000000048 */
[C---:B--2---:R-:W-:Y:S01]  /*1120*/  IMAD R24, R173.reuse, 0x2, R22 ;  /* 0x00000002ad187824 */ /* 0x044fe200078e0216 */
[----:B------:R-:W2:Y:S01]  /*1130*/  LDC.64 R84, c[0x0][0x390] ;  /* 0x0000e400ff547b82 */ /* 0x000ea20000000a00 */
[----:B------:R3:W-:Y:S02]  /*1140*/  STS.U8 [R91+UR16+0x880], R30 ;  /* 0x0008801e5b007988 */ /* 0x0007e40008000010 */
[----:B----4-:R-:W-:-:S02]  /*1150*/  IMAD R26, R173, 0x2, R24 ;  /* 0x00000002ad1a7824 */ /* 0x010fc400078e0218 */
[----:B------:R-:W-:Y:S02]  /*1160*/  STS.U8 [R91+UR16+0xa80], R46 ;  /* 0x000a802e5b007988 */ /* 0x000fe40008000010 */
[C---:B0-----:R-:W-:Y:S02]  /*1170*/  IMAD R28, R173.reuse, 0x2, R26 ;  /* 0x00000002ad1c7824 */ /* 0x041fe400078e021a */
[----:B------:R-:W-:Y:S02]  /*1180*/  STS.U8 [R91+UR16+0xc80], R50 ;  /* 0x000c80325b007988 */ /* 0x000fe40008000010 */
[----:B---3--:R-:W-:Y:S02]  /*1190*/  IMAD R30, R173, 0x2, R28 ;  /* 0x00000002ad1e7824 */ /* 0x008fe400078e021c */
[----:B------:R-:W-:Y:S04]  /*11a0*/  STS.U8 [R91+UR16+0xe80], R54 ;  /* 0x000e80365b007988 */ /* 0x000fe80008000010 */
[----:B------:R0:W-:Y:S04]  /*11b0*/  STS.U8 [R90+UR16+0x100], R11 ;  /* 0x0001000b5a007988 */ /* 0x0001e80008000010 */
[----:B------:R-:W-:Y:S04]  /*11c0*/  STS.U8 [R90+UR16+0x300], R23 ;  /* 0x000300175a007988 */ /* 0x000fe80008000010 */
[----:B------:R-:W-:Y:S01]  /*11d0*/  STS.U8 [R90+UR16+0x500], R29 ;  /* 0x0005001d5a007988 */ /* 0x000fe20008000010 */
[----:B------:R-:W-:-:S02]  /*11e0*/  IADD3 R164, P1, PT, R22, R109, RZ ;  /* 0x0000006d16a47210 */ /* 0x000fc40007f3e0ff */
[----:B0-----:R-:W-:Y:S01]  /*11f0*/  PRMT R11, RZ, 0x7610, R11 ;  /* 0x00007610ff0b7816 */ /* 0x001fe2000000000b */
[----:B------:R-:W-:Y:S04]  /*1200*/  STS.U8 [R90+UR16+0x700], R33 ;  /* 0x000700215a007988 */ /* 0x000fe80008000010 */
[----:B------:R-:W-:Y:S04]  /*1210*/  STS.U8 [R90+UR16+0x900], R39 ;  /* 0x000900275a007988 */ /* 0x000fe80008000010 */
[----:B------:R-:W-:Y:S04]  /*1220*/  STS.U8 [R90+UR16+0xb00], R43 ;  /* 0x000b002b5a007988 */ /* 0x000fe80008000010 */
[----:B------:R-:W-:Y:S04]  /*1230*/  STS.U8 [R90+UR16+0xd00], R15 ;  /* 0x000d000f5a007988 */ /* 0x000fe80008000010 */
[----:B------:R-:W-:Y:S04]  /*1240*/  STS.U8 [R90+UR16+0xf00], R19 ;  /* 0x000f00135a007988 */ /* 0x000fe80008000010 */
[----:B------:R0:W-:Y:S04]  /*1250*/  STS.U8 [R89+UR16+0x180], R32 ;  /* 0x0001802059007988 */ /* 0x0001e80008000010 */
[----:B------:R3:W-:Y:S04]  /*1260*/  STS.U8 [R89+UR16+0x380], R34 ;  /* 0x0003802259007988 */ /* 0x0007e80008000010 */
[----:B------:R4:W-:Y:S01]  /*1270*/  STS.U8 [R89+UR16+0x580], R40 ;  /* 0x0005802859007988 */ /* 0x0009e20008000010 */
[----:B0-----:R-:W-:-:S03]  /*1280*/  IMAD R32, R173, 0x2, R30 ;  /* 0x00000002ad207824 */ /* 0x001fc600078e021e */
[----:B------:R0:W-:Y:S01]  /*1290*/  STS.U8 [R89+UR16+0x780], R42 ;  /* 0x0007802a59007988 */ /* 0x0001e20008000010 */
[----:B---3--:R-:W-:-:S03]  /*12a0*/  IMAD R34, R173, 0x2, R32 ;  /* 0x00000002ad227824 */ /* 0x008fc600078e0220 */
[----:B------:R3:W-:Y:S01]  /*12b0*/  STS.U8 [R89+UR16+0x980], R44 ;  /* 0x0009802c59007988 */ /* 0x0007e20008000010 */
[----:B----4-:R-:W-:-:S03]  /*12c0*/  IMAD R40, R173, 0x4, R34 ;  /* 0x00000004ad287824 */ /* 0x010fc600078e0222 */
[----:B------:R4:W-:Y:S01]  /*12d0*/  STS.U8 [R89+UR16+0xb80], R48 ;  /* 0x000b803059007988 */ /* 0x0009e20008000010 */
[----:B0-----:R-:W-:-:S03]  /*12e0*/  IMAD R42, R173, 0x2, R40 ;  /* 0x00000002ad2a7824 */ /* 0x001fc600078e0228 */
[----:B------:R0:W-:Y:S01]  /*12f0*/  STS.U8 [R89+UR16+0xd80], R52 ;  /* 0x000d803459007988 */ /* 0x0001e20008000010 */
[----:B------:R-:W-:-:S03]  /*1300*/  IMAD R0, R173, 0x2, R42 ;  /* 0x00000002ad007824 */ /* 0x000fc600078e022a */
[----:B------:R-:W-:Y:S01]  /*1310*/  STS.U8 [R89+UR16+0xf80], R56 ;  /* 0x000f803859007988 */ /* 0x000fe20008000010 */
[C---:B---3--:R-:W-:Y:S01]  /*1320*/  IMAD R44, R173.reuse, 0x2, R0 ;  /* 0x00000002ad2c7824 */ /* 0x048fe200078e0200 */
[----:B------:R-:W-:Y:S01]  /*1330*/  STTM.16dp32bit_t0_t15.x32 tmem[UR18], RZ ;  /* 0x000000ff000079ed */ /* 0x000fe20008a80012 */
[----:B------:R-:W-:Y:S01]  /*1340*/  STTM.16dp32bit_t16_t31.x32 tmem[UR18+0x20], RZ ;  /* 0x000020ff000079ed */ /* 0x000fe20008aa0012 */
[----:B------:R-:W3:Y:S01]  /*1350*/  FENCE.VIEW.ASYNC.T ;  /* 0x00000000000073c6 */ /* 0x000ee20000000200 */
[C---:B------:R-:W-:Y:S01]  /*1360*/  IMAD R16, R173.reuse, 0x2, R44 ;  /* 0x00000002ad107824 */ /* 0x040fe200078e022c */
[----:B---3--:R-:W-:Y:S01]  /*1370*/  BAR.SYNC.DEFER_BLOCKING 0x0 ;  /* 0x0000000000007b1d */ /* 0x008fe20000010000 */
[----:B------:R-:W-:Y:S02]  /*1380*/  LEA.HI.X.SX32 R165, R22, R47, 0x1, P1 ;  /* 0x0000002f16a57211 */ /* 0x000fe400008f0eff */
[----:B------:R-:W-:Y:S01]  /*1390*/  IMAD R46, R173, 0x2, R16 ;  /* 0x00000002ad2e7824 */ /* 0x000fe200078e0210 */
[----:B------:R-:W-:-:S03]  /*13a0*/  IADD3 R156, P1, PT, R30, R109, RZ ;  /* 0x0000006d1e9c7210 */ /* 0x000fc60007f3e0ff */
[C---:B------:R-:W-:Y:S01]  /*13b0*/  IMAD R22, R173.reuse, 0x2, R46 ;  /* 0x00000002ad167824 */ /* 0x040fe200078e022e */
[----:B------:R-:W-:Y:S02]  /*13c0*/  LEA.HI.X.SX32 R157, R30, R47, 0x1, P1 ;  /* 0x0000002f1e9d7211 */ /* 0x000fe400008f0eff */
[----:B------:R-:W-:Y:S01]  /*13d0*/  IADD3 R148, P1, PT, R40, R109, RZ ;  /* 0x0000006d28947210 */ /* 0x000fe20007f3e0ff */
[----:B----4-:R-:W-:-:S03]  /*13e0*/  IMAD R48, R173, 0x4, R22 ;  /* 0x00000004ad307824 */ /* 0x010fc600078e0216 */
[----:B------:R-:W-:Y:S02]  /*13f0*/  LEA.HI.X.SX32 R149, R40, R47, 0x1, P1 ;  /* 0x0000002f28957211 */ /* 0x000fe400008f0eff */
[----:B------:R-:W-:Y:S01]  /*1400*/  IADD3 R140, P1, PT, R16, R109, RZ ;  /* 0x0000006d108c7210 */ /* 0x000fe20007f3e0ff */
[----:B------:R-:W-:-:S03]  /*1410*/  IMAD R30, R173, 0x2, R48 ;  /* 0x00000002ad1e7824 */ /* 0x000fc600078e0230 */
[----:B------:R-:W-:Y:S01]  /*1420*/  LEA.HI.X.SX32 R141, R16, R47, 0x1, P1 ;  /* 0x0000002f108d7211 */ /* 0x000fe200008f0eff */
[C---:B------:R-:W-:Y:S01]  /*1430*/  IMAD R50, R173.reuse, 0x2, R30 ;  /* 0x00000002ad327824 */ /* 0x040fe200078e021e */
[C---:B------:R-:W-:Y:S01]  /*1440*/  IADD3 R132, P1, PT, R48.reuse, R109, RZ ;  /* 0x0000006d30847210 */ /* 0x040fe20007f3e0ff */
[----:B------:R-:W3:Y:S02]  /*1450*/  FENCE.VIEW.ASYNC.S ;  /* 0x00000000000073c6 */ /* 0x000ee40000000000 */
[----:B---3--:R3:W4:Y:S01]  /*1460*/  @!UP0 SYNCS.EXCH.64 URZ, [UR19], UR6 ;  /* 0x0000000613ff85b2 */ /* 0x0087220008000100 */
[C---:B------:R-:W-:Y:S01]  /*1470*/  IMAD R40, R173.reuse, 0x2, R50 ;  /* 0x00000002ad287824 */ /* 0x040fe200078e0232 */
[----:B------:R-:W-:Y:S01]  /*1480*/  LEA.HI.X.SX32 R133, R48, R47, 0x1, P1 ;  /* 0x0000002f30857211 */ /* 0x000fe200008f0eff */
[----:B----4-:R-:W-:Y:S01]  /*1490*/  BAR.SYNC.DEFER_BLOCKING 0x0 ;  /* 0x0000000000007b1d */ /* 0x010fe20000010000 */
[----:B------:R-:W-:Y:S01]  /*14a0*/  IADD3 R180, P1, PT, R2, R109, RZ ;  /* 0x0000006d02b47210 */ /* 0x000fe20007f3e0ff */
[----:B------:R-:W-:-:S03]  /*14b0*/  IMAD R16, R173, 0x2, R40 ;  /* 0x00000002ad107824 */ /* 0x000fc600078e0228 */
[----:B------:R-:W-:Y:S02]  /*14c0*/  LEA.HI.X.SX32 R181, R2, R47, 0x1, P1 ;  /* 0x0000002f02b57211 */ /* 0x000fe400008f0eff */
[-C--:B------:R-:W-:Y:S02]  /*14d0*/  IADD3 R170, P1, PT, R18, R109.reuse, RZ ;  /* 0x0000006d12aa7210 */ /* 0x080fe40007f3e0ff */
[----:B------:R-:W-:Y:S02]  /*14e0*/  IADD3 R124, P2, PT, R16, R109, RZ ;  /* 0x0000006d107c7210 */ /* 0x000fe40007f5e0ff */
[----:B------:R-:W-:Y:S02]  /*14f0*/  LEA.HI.X.SX32 R171, R18, R47, 0x1, P1 ;  /* 0x0000002f12ab7211 */ /* 0x000fe400008f0eff */
[----:B------:R-:W-:Y:S02]  /*1500*/  IADD3 R154, P1, PT, R32, R109, RZ ;  /* 0x0000006d209a7210 */ /* 0x000fe40007f3e0ff */
[----:B------:R-:W-:-:S02]  /*1510*/  LEA.HI.X.SX32 R125, R16, R47, 0x1, P2 ;  /* 0x0000002f107d7211 */ /* 0x000fc400010f0eff */
[----:B------:R-:W-:Y:S02]  /*1520*/  IADD3 R162, P2, PT, R24, R109, RZ ;  /* 0x0000006d18a27210 */ /* 0x000fe40007f5e0ff */
[----:B------:R-:W-:Y:S02]  /*1530*/  LEA.HI.X.SX32 R155, R32, R47, 0x1, P1 ;  /* 0x0000002f209b7211 */ /* 0x000fe400008f0eff */
[----:B------:R-:W-:Y:S01]  /*1540*/  IADD3 R138, P1, PT, R46, R109, RZ ;  /* 0x0000006d2e8a7210 */ /* 0x000fe20007f3e0ff */
[----:B------:R-:W-:Y:S01]  /*1550*/  IMAD R16, R173, 0x2, R16 ;  /* 0x00000002ad107824 */ /* 0x000fe200078e0210 */
[----:B------:R-:W-:Y:S01]  /*1560*/  LEA.HI.X.SX32 R163, R24, R47, 0x1, P2 ;  /* 0x0000002f18a37211 */ /* 0x000fe200010f0eff */
[----:B------:R-:W4:Y:S01]  /*1570*/  @P0 LDG.E.U8 R5, desc[UR26][R182.64] ;  /* 0x0000001ab6050981 */ /* 0x000f22000c1e1100 */
[----:B------:R-:W-:Y:S02]  /*1580*/  IADD3 R146, P2, PT, R42, R109, RZ ;  /* 0x0000006d2a927210 */ /* 0x000fe40007f5e0ff */
[----:B------:R-:W-:Y:S01]  /*1590*/  LEA.HI.X.SX32 R139, R46, R47, 0x1, P1 ;  /* 0x0000002f2e8b7211 */ /* 0x000fe200008f0eff */
[----:B------:R-:W4:Y:S01]  /*15a0*/  @P0 LDG.E.U8 R11, desc[UR26][R174.64] ;  /* 0x0000001aae0b0981 */ /* 0x000f22000c1e1100 */
[----:B------:R-:W-:-:S02]  /*15b0*/  IADD3 R130, P1, PT, R30, R109, RZ ;  /* 0x0000006d1e827210 */ /* 0x000fc40007f3e0ff */
[-C--:B------:R-:W-:Y:S02]  /*15c0*/  LEA.HI.X.SX32 R147, R42, R47.reuse, 0x1, P2 ;  /* 0x0000002f2a937211 */ /* 0x080fe400010f0eff */
[----:B------:R-:W-:Y:S02]  /*15d0*/  LEA.HI.X.SX32 R131, R30, R47, 0x1, P1 ;  /* 0x0000002f1e837211 */ /* 0x000fe400008f0eff */
[-C--:B------:R-:W-:Y:S02]  /*15e0*/  IADD3 R120, P2, PT, R16, R109.reuse, RZ ;  /* 0x0000006d10787210 */ /* 0x080fe40007f5e0ff */
[----:B------:R-:W-:Y:S02]  /*15f0*/  IADD3 R178, P1, PT, R12, R109, RZ ;  /* 0x0000006d0cb27210 */ /* 0x000fe40007f3e0ff */
[----:B------:R-:W-:Y:S02]  /*1600*/  PRMT R15, RZ, 0x7610, R15 ;  /* 0x00007610ff0f7816 */ /* 0x000fe4000000000f */
[----:B------:R-:W-:-:S02]  /*1610*/  PRMT R19, RZ, 0x7610, R19 ;  /* 0x00007610ff137816 */ /* 0x000fc40000000013 */
[----:B------:R-:W-:Y:S02]  /*1620*/  PRMT R23, RZ, 0x7610, R23 ;  /* 0x00007610ff177816 */ /* 0x000fe40000000017 */
[----:B------:R-:W-:Y:S01]  /*1630*/  PRMT R27, RZ, 0x7610, R27 ;  /* 0x00007610ff1b7816 */ /* 0x000fe2000000001b */
[----:B------:R-:W4:Y:S01]  /*1640*/  @P0 LDG.E.U8 R15, desc[UR26][R164.64] ;  /* 0x0000001aa40f0981 */ /* 0x000f22000c1e1100 */
[----:B------:R-:W-:Y:S02]  /*1650*/  PRMT R31, RZ, 0x7610, R31 ;  /* 0x00007610ff1f7816 */ /* 0x000fe4000000001f */
[----:B------:R-:W-:Y:S01]  /*1660*/  PRMT R35, RZ, 0x7610, R35 ;  /* 0x00007610ff237816 */ /* 0x000fe20000000023 */
[----:B------:R-:W4:Y:S01]  /*1670*/  @P0 LDG.E.U8 R19, desc[UR26][R156.64] ;  /* 0x0000001a9c130981 */ /* 0x000f22000c1e1100 */
[----:B------:R-:W-:Y:S02]  /*1680*/  PRMT R48, RZ, 0x7610, R48 ;  /* 0x00007610ff307816 */ /* 0x000fe40000000030 */
[----:B0-----:R-:W-:Y:S01]  /*1690*/  PRMT R52, RZ, 0x7610, R52 ;  /* 0x00007610ff347816 */ /* 0x001fe20000000034 */
[----:B------:R-:W4:Y:S01]  /*16a0*/  @P0 LDG.E.U8 R23, desc[UR26][R148.64] ;  /* 0x0000001a94170981 */ /* 0x000f22000c1e1100 */
[----:B------:R-:W-:-:S02]  /*16b0*/  PRMT R24, RZ, 0x7610, R24 ;  /* 0x00007610ff187816 */ /* 0x000fc40000000018 */
[----:B------:R-:W-:Y:S01]  /*16c0*/  PRMT R32, RZ, 0x7610, R32 ;  /* 0x00007610ff207816 */ /* 0x000fe20000000020 */
[----:B------:R-:W4:Y:S01]  /*16d0*/  @P0 LDG.E.U8 R27, desc[UR26][R140.64] ;  /* 0x0000001a8c1b0981 */ /* 0x000f22000c1e1100 */
[----:B------:R-:W-:Y:S02]  /*16e0*/  PRMT R54, RZ, 0x7610, R54 ;  /* 0x00007610ff367816 */ /* 0x000fe40000000036 */
[----:B------:R-:W-:Y:S01]  /*16f0*/  PRMT R42, RZ, 0x7610, R42 ;  /* 0x00007610ff2a7816 */ /* 0x000fe2000000002a */
[----:B------:R-:W4:Y:S01]  /*1700*/  @P0 LDG.E.U8 R31, desc[UR26][R132.64] ;  /* 0x0000001a841f0981 */ /* 0x000f22000c1e1100 */
[----:B------:R-:W-:Y:S02]  /*1710*/  PRMT R30, RZ, 0x7610, R30 ;  /* 0x00007610ff1e7816 */ /* 0x000fe4000000001e */
[----:B------:R-:W-:Y:S01]  /*1720*/  PRMT R46, RZ, 0x7610, R46 ;  /* 0x00007610ff2e7816 */ /* 0x000fe2000000002e */
[----:B------:R-:W4:Y:S01]  /*1730*/  @P0 LDG.E.U8 R35, desc[UR26][R124.64] ;  /* 0x0000001a7c230981 */ /* 0x000f22000c1e1100 */
[----:B------:R-:W-:-:S02]  /*1740*/  LEA.HI.X.SX32 R121, R16, R47, 0x1, P2 ;  /* 0x0000002f10797211 */ /* 0x000fc400010f0eff */
[----:B------:R-:W-:Y:S01]  /*1750*/  PRMT R9, RZ, 0x7610, R9 ;  /* 0x00007610ff097816 */ /* 0x000fe20000000009 */
[----:B------:R-:W4:Y:S01]  /*1760*/  @P0 LDG.E.U8 R48, desc[UR26][R180.64] ;  /* 0x0000001ab4300981 */ /* 0x000f22000c1e1100 */
[----:B------:R-:W-:-:S03]  /*1770*/  LEA.HI.X.SX32 R179, R12, R47, 0x1, P1 ;  /* 0x0000002f0cb37211 */ /* 0x000fc600008f0eff */
[----:B------:R-:W4:Y:S01]  /*1780*/  @P0 LDG.E.U8 R52, desc[UR26][R170.64] ;  /* 0x0000001aaa340981 */ /* 0x000f22000c1e1100 */
[----:B------:R-:W-:-:S03]  /*1790*/  IADD3 R168, P1, PT, R20, R109, RZ ;  /* 0x0000006d14a87210 */ /* 0x000fc60007f3e0ff */
[----:B------:R-:W4:Y:S04]  /*17a0*/  @P0 LDG.E.U8 R24, desc[UR26][R162.64] ;  /* 0x0000001aa2180981 */ /* 0x000f28000c1e1100 */
[----:B------:R-:W4:Y:S04]  /*17b0*/  @P0 LDG.E.U8 R32, desc[UR26][R154.64] ;  /* 0x0000001a9a200981 */ /* 0x000f28000c1e1100 */
[----:B------:R-:W4:Y:S04]  /*17c0*/  @P0 LDG.E.U8 R54, desc[UR26][R146.64] ;  /* 0x0000001a92360981 */ /* 0x000f28000c1e1100 */
[----:B------:R-:W4:Y:S04]  /*17d0*/  @P0 LDG.E.U8 R42, desc[UR26][R138.64] ;  /* 0x0000001a8a2a0981 */ /* 0x000f28000c1e1100 */
[----:B------:R-:W4:Y:S04]  /*17e0*/  @P0 LDG.E.U8 R30, desc[UR26][R130.64] ;  /* 0x0000001a821e0981 */ /* 0x000f28000c1e1100 */
[----:B------:R-:W4:Y:S01]  /*17f0*/  @P0 LDG.E.U8 R46, desc[UR26][R120.64] ;  /* 0x0000001a782e0981 */ /* 0x000f22000c1e1100 */
[----:B------:R-:W-:-:S02]  /*1800*/  LEA.HI.X.SX32 R169, R20, R47, 0x1, P1 ;  /* 0x0000002f14a97211 */ /* 0x000fc400008f0eff */
[-C--:B------:R-:W-:Y:S01]  /*1810*/  IADD3 R144, P2, PT, R0, R109.reuse, RZ ;  /* 0x0000006d00907210 */ /* 0x080fe20007f5e0ff */
[----:B------:R-:W4:Y:S01]  /*1820*/  @P0 LDG.E.U8 R9, desc[UR26][R178.64] ;  /* 0x0000001ab2090981 */ /* 0x000f22000c1e1100 */
[----:B------:R-:W-:Y:S01]  /*1830*/  IMAD R16, R173, 0x2, R16 ;  /* 0x00000002ad107824 */ /* 0x000fe200078e0210 */
[----:B------:R-:W-:Y:S02]  /*1840*/  IADD3 R160, P1, PT, R26, R109, RZ ;  /* 0x0000006d1aa07210 */ /* 0x000fe40007f3e0ff */
[----:B------:R-:W4:Y:S01]  /*1850*/  @P0 LDG.E.U8 R13, desc[UR26][R168.64] ;  /* 0x0000001aa80d0981 */ /* 0x000f22000c1e1100 */
[----:B------:R-:W-:Y:S02]  /*1860*/  LEA.HI.X.SX32 R145, R0, R47, 0x1, P2 ;  /* 0x0000002f00917211 */ /* 0x000fe400010f0eff */
[----:B------:R-:W-:-:S04]  /*1870*/  IADD3 R128, P2, PT, R50, R109, RZ ;  /* 0x0000006d32807210 */ /* 0x000fc80007f5e0ff */
[----:B------:R-:W-:Y:S02]  /*1880*/  LEA.HI.X.SX32 R129, R50, R47, 0x1, P2 ;  /* 0x0000002f32817211 */ /* 0x000fe400010f0eff */
[----:B------:R-:W-:Y:S02]  /*1890*/  IADD3 R110, P2, PT, R16, R109, RZ ;  /* 0x0000006d106e7210 */ /* 0x000fe40007f5e0ff */
[----:B------:R-:W-:Y:S02]  /*18a0*/  LEA.HI.X.SX32 R161, R26, R47, 0x1, P1 ;  /* 0x0000002f1aa17211 */ /* 0x000fe400008f0eff */
[----:B------:R-:W-:Y:S02]  /*18b0*/  IADD3 R152, P1, PT, R34, R109, RZ ;  /* 0x0000006d22987210 */ /* 0x000fe40007f3e0ff */
[----:B------:R-:W-:Y:S01]  /*18c0*/  PRMT R41, RZ, 0x7610, R41 ;  /* 0x00007610ff297816 */ /* 0x000fe20000000029 */
[----:B------:R-:W-:Y:S01]  /*18d0*/  IMAD R0, R8, R173, RZ ;  /* 0x000000ad08007224 */ /* 0x000fe200078e02ff */
[----:B------:R-:W-:Y:S01]  /*18e0*/  LEA.HI.X.SX32 R111, R16, R47, 0x1, P2 ;  /* 0x0000002f106f7211 */ /* 0x000fe200010f0eff */
[----:B------:R-:W-:Y:S01]  /*18f0*/  IMAD R2, R6, R173, RZ ;  /* 0x000000ad06027224 */ /* 0x000fe200078e02ff */
[----:B------:R-:W-:Y:S01]  /*1900*/  LEA.HI.X.SX32 R153, R34, R47, 0x1, P1 ;  /* 0x0000002f22997211 */ /* 0x000fe200008f0eff */
[----:B------:R-:W4:Y:S01]  /*1910*/  @P0 LDG.E.U8 R17, desc[UR26][R160.64] ;  /* 0x0000001aa0110981 */ /* 0x000f22000c1e1100 */
[----:B------:R-:W-:-:S03]  /*1920*/  IADD3 R136, P1, PT, R22, R109, RZ ;  /* 0x0000006d16887210 */ /* 0x000fc60007f3e0ff */
[----:B------:R-:W4:Y:S01]  /*1930*/  @P0 LDG.E.U8 R41, desc[UR26][R110.64] ;  /* 0x0000001a6e290981 */ /* 0x000f22000c1e1100 */
[----:B------:R-:W-:Y:S02]  /*1940*/  LEA.HI.X.SX32 R137, R22, R47, 0x1, P1 ;  /* 0x0000002f16897211 */ /* 0x000fe400008f0eff */
[C---:B------:R-:W-:Y:S01]  /*1950*/  IADD3 R176, P1, PT, R14.reuse, R109, RZ ;  /* 0x0000006d0eb07210 */ /* 0x040fe20007f3e0ff */
[----:B------:R-:W4:Y:S03]  /*1960*/  @P0 LDG.E.U8 R21, desc[UR26][R152.64] ;  /* 0x0000001a98150981 */ /* 0x000f26000c1e1100 */
[----:B------:R-:W-:Y:S02]  /*1970*/  LEA.HI.X.SX32 R177, R14, R47, 0x1, P1 ;  /* 0x0000002f0eb17211 */ /* 0x000fe400008f0eff */
[-C--:B------:R-:W-:Y:S02]  /*1980*/  IADD3 R166, P1, PT, R0, R109.reuse, RZ ;  /* 0x0000006d00a67210 */ /* 0x080fe40007f3e0ff */
[----:B------:R-:W-:-:S02]  /*1990*/  IADD3 R150, P2, PT, R2, R109, RZ ;  /* 0x0000006d02967210 */ /* 0x000fc40007f5e0ff */
[----:B------:R-:W-:Y:S01]  /*19a0*/  LEA.HI.X.SX32 R167, R0, R47, 0x1, P1 ;  /* 0x0000002f00a77211 */ /* 0x000fe200008f0eff */
[----:B------:R-:W-:Y:S01]  /*19b0*/  IMAD R0, R10, R173, RZ ;  /* 0x000000ad0a007224 */ /* 0x000fe200078e02ff */
[----:B------:R-:W-:Y:S02]  /*19c0*/  IADD3 R158, P1, PT, R28, R109, RZ ;  /* 0x0000006d1c9e7210 */ /* 0x000fe40007f3e0ff */
[-C--:B------:R-:W-:Y:S02]  /*19d0*/  LEA.HI.X.SX32 R151, R2, R47.reuse, 0x1, P2 ;  /* 0x0000002f02977211 */ /* 0x080fe400010f0eff */
[----:B------:R-:W-:Y:S02]  /*19e0*/  LEA.HI.X.SX32 R159, R28, R47, 0x1, P1 ;  /* 0x0000002f1c9f7211 */ /* 0x000fe400008f0eff */
[-C--:B------:R-:W-:Y:S02]  /*19f0*/  IADD3 R142, P1, PT, R44, R109.reuse, RZ ;  /* 0x0000006d2c8e7210 */ /* 0x080fe40007f3e0ff */
[----:B------:R-:W-:-:S02]  /*1a00*/  IADD3 R134, P2, PT, R0, R109, RZ ;  /* 0x0000006d00867210 */ /* 0x000fc40007f5e0ff */
[-C--:B------:R-:W-:Y:S02]  /*1a10*/  LEA.HI.X.SX32 R143, R44, R47.reuse, 0x1, P1 ;  /* 0x0000002f2c8f7211 */ /* 0x080fe400008f0eff */
[----:B------:R-:W-:Y:S01]  /*1a20*/  LEA.HI.X.SX32 R135, R0, R47, 0x1, P2 ;  /* 0x0000002f00877211 */ /* 0x000fe200010f0eff */
[----:B------:R-:W-:Y:S01]  /*1a30*/  IMAD R0, R78, R173, RZ ;  /* 0x000000ad4e007224 */ /* 0x000fe200078e02ff */
[----:B------:R-:W-:-:S04]  /*1a40*/  IADD3 R126, P1, PT, R40, R109, RZ ;  /* 0x0000006d287e7210 */ /* 0x000fc80007f3e0ff */
[----:B------:R-:W-:Y:S02]  /*1a50*/  LEA.HI.X.SX32 R127, R40, R47, 0x1, P1 ;  /* 0x0000002f287f7211 */ /* 0x000fe400008f0eff */
[----:B------:R-:W-:Y:S02]  /*1a60*/  IADD3 R108, P1, PT, R0, R109, RZ ;  /* 0x0000006d006c7210 */ /* 0x000fe40007f3e0ff */
[----:B------:R-:W-:Y:S02]  /*1a70*/  PRMT R25, RZ, 0x7610, R25 ;  /* 0x00007610ff197816 */ /* 0x000fe40000000019 */
[----:B------:R-:W-:Y:S02]  /*1a80*/  PRMT R29, RZ, 0x7610, R29 ;  /* 0x00007610ff1d7816 */ /* 0x000fe4000000001d */
[----:B------:R-:W-:Y:S02]  /*1a90*/  PRMT R33, RZ, 0x7610, R33 ;  /* 0x00007610ff217816 */ /* 0x000fe40000000021 */
[----:B------:R-:W-:Y:S01]  /*1aa0*/  PRMT R16, RZ, 0x7610, R16 ;  /* 0x00007610ff107816 */ /* 0x000fe20000000010 */
        /* <DEDUP_REMOVED lines=10> */
[----:B------:R-:W-:-:S03]  /*1b50*/  LEA.HI.X.SX32 R109, R0, R47, 0x1, P1 ;  /* 0x0000002f006d7211 */ /* 0x000fc600008f0eff */
[----:B------:R-:W4:Y:S04]  /*1b60*/  @P0 LDG.E.U8 R18, desc[UR26][R166.64] ;  /* 0x0000001aa6120981 */ /* 0x000f28000c1e1100 */
[----:B------:R-:W4:Y:S04]  /*1b70*/  @P0 LDG.E.U8 R20, desc[UR26][R158.64] ;  /* 0x0000001a9e140981 */ /* 0x000f28000c1e1100 */
[----:B------:R-:W4:Y:S04]  /*1b80*/  @P0 LDG.E.U8 R22, desc[UR26][R150.64] ;  /* 0x0000001a96160981 */ /* 0x000f28000c1e1100 */
[----:B------:R-:W4:Y:S04]  /*1b90*/  @P0 LDG.E.U8 R26, desc[UR26][R142.64] ;  /* 0x0000001a8e1a0981 */ /* 0x000f28000c1e1100 */
[----:B------:R-:W4:Y:S04]  /*1ba0*/  @P0 LDG.E.U8 R28, desc[UR26][R134.64] ;  /* 0x0000001a861c0981 */ /* 0x000f28000c1e1100 */
[----:B------:R-:W4:Y:S04]  /*1bb0*/  @P0 LDG.E.U8 R34, desc[UR26][R126.64] ;  /* 0x0000001a7e220981 */ /* 0x000f28000c1e1100 */
[----:B------:R-:W4:Y:S01]  /*1bc0*/  @P0 LDG.E.U8 R72, desc[UR26][R108.64] ;  /* 0x0000001a6c480981 */ /* 0x000f22000c1e1100 */
[----:B---3--:R-:W-:-:S04]  /*1bd0*/  @!UP2 UIADD3 UR6, UPT, UPT, -UR5, 0x100000, URZ ;  /* 0x001000000506a890 */ /* 0x008fc8000fffe1ff */
[----:B------:R-:W-:Y:S02]  /*1be0*/  @!UP2 USHF.L.U32 UR7, UR6, 0xb, URZ ;  /* 0x0000000b0607a899 */ /* 0x000fe400080006ff */
[----:B------:R-:W-:Y:S01]  /*1bf0*/  @!UP2 USHF.L.U32 UR6, UR6, 0x1, URZ ;  /* 0x000000010606a899 */ /* 0x000fe200080006ff */
[----:B------:R-:W-:Y:S01]  /*1c00*/  VOTEU.ALL UP0, P6 ;  /* 0x0000000000ff7886 */ /* 0x000fe20003000000 */
[----:B-1----:R-:W-:Y:S01]  /*1c10*/  IMAD R4, R4, R83, RZ ;  /* 0x0000005304047224 */ /* 0x002fe200078e02ff */
[----:B------:R-:W-:Y:S01]  /*1c20*/  UIMAD UR10, UR14, UR10, URZ ;  /* 0x0000000a0e0a72a4 */ /* 0x000fe2000f8e02ff */
[----:B------:R-:W-:Y:S01]  /*1c30*/  IMAD R7, R7, UR11, RZ ;  /* 0x0000000b07077c24 */ /* 0x000fe2000f8e02ff */
[C---:B------:R-:W-:Y:S02]  /*1c40*/  LOP3.LUT R3, R38.reuse, 0xf, RZ, 0xc0, !PT ;  /* 0x0000000f26037812 */ /* 0x040fe400078ec0ff */
[C---:B------:R-:W-:Y:S02]  /*1c50*/  LOP3.LUT R2, R38.reuse, 0x60, RZ, 0xc0, !PT ;  /* 0x0000006026027812 */ /* 0x040fe400078ec0ff */
[----:B------:R-:W-:-:S03]  /*1c60*/  LOP3.LUT R0, R38, 0x10, RZ, 0xc0, !PT ;  /* 0x0000001026007812 */ /* 0x000fc600078ec0ff */
[----:B------:R0:W1:Y:S01]  /*1c70*/  @!UP0 SYNCS.EXCH.64 URZ, [UR16+0x5008], UR6 ;  /* 0x0050080610ff85b2 */ /* 0x0000620008000100 */
[----:B--2---:R-:W-:Y:S02]  /*1c80*/  IADD3 R84, P1, P2, R7, UR10, R84 ;  /* 0x0000000a07547c10 */ /* 0x004fe4000fa3e054 */
[----:B------:R-:W-:Y:S01]  /*1c90*/  SHF.R.S32.HI R40, RZ, 0x1f, R7 ;  /* 0x0000001fff287819 */ /* 0x000fe20000011407 */
[----:B------:R-:W-:Y:S01]  /*1ca0*/  IMAD.SHL.U32 R88, R0, 0x2, RZ ;  /* 0x0000000200587824 */ /* 0x000fe200078e00ff */
[----:B------:R-:W-:-:S03]  /*1cb0*/  LEA.HI R39, R2, R3, RZ, 0x1f ;  /* 0x0000000302277211 */ /* 0x000fc600078ff8ff */
[----:B------:R-:W-:Y:S02]  /*1cc0*/  VIADD R12, R88, 0x2 ;  /* 0x00000002580c7836 */ /* 0x000fe40000000000 */
[----:B------:R-:W-:Y:S01]  /*1cd0*/  VIADD R39, R39, UR15 ;  /* 0x0000000f27277c36 */ /* 0x000fe20008000000 */
[----:B------:R-:W-:-:S04]  /*1ce0*/  USHF.R.S32.HI UR4, URZ, 0x1f, UR10 ;  /* 0x0000001fff047899 */ /* 0x000fc8000801140a */
[----:B------:R-:W-:Y:S01]  /*1cf0*/  ISETP.GE.AND P5, PT, R39, R12, PT ;  /* 0x0000000c2700720c */ /* 0x000fe20003fa6270 */
[----:B------:R-:W-:Y:S01]  /*1d00*/  IMAD R12, R8, R83, RZ ;  /* 0x00000053080c7224 */ /* 0x000fe200078e02ff */
[----:B------:R-:W-:Y:S02]  /*1d10*/  IADD3.X R116, PT, PT, R40, UR4, R85, P1, P2 ;  /* 0x0000000428747c10 */ /* 0x000fe40008fe4455 */
[----:B------:R-:W-:-:S04]  /*1d20*/  IADD3 R106, P1, PT, R4, R84, RZ ;  /* 0x00000054046a7210 */ /* 0x000fc80007f3e0ff */
[----:B------:R-:W-:Y:S01]  /*1d30*/  LEA.HI.X.SX32 R107, R4, R116, 0x1, P1 ;  /* 0x00000074046b7211 */ /* 0x000fe200008f0eff */
[----:B----4-:R2:W-:Y:S04]  /*1d40*/  STS.U8 [R36+UR16+0x2000], R5 ;  /* 0x0020000524007988 */ /* 0x0105e80008000010 */
[----:B------:R-:W-:Y:S01]  /*1d50*/  STS.U8 [R36+UR16+0x2200], R11 ;  /* 0x0022000b24007988 */ /* 0x000fe20008000010 */
[----:B--2---:R-:W-:-:S04]  /*1d60*/  IMAD R5, R83, 0x2, R4 ;  /* 0x0000000253057824 */ /* 0x004fc800078e0204 */
[C---:B------:R-:W-:Y:S01]  /*1d70*/  IMAD R7, R83.reuse, 0x2, R5 ;  /* 0x0000000253077824 */ /* 0x040fe200078e0205 */
[----:B------:R-:W-:Y:S04]  /*1d80*/  STS.U8 [R36+UR16+0x2400], R15 ;  /* 0x0024000f24007988 */ /* 0x000fe80008000010 */
        /* <DEDUP_REMOVED lines=13> */
[----:B------:R2:W-:Y:S02]  /*1e60*/  STS.U8 [R90+UR16+0x2100], R9 ;  /* 0x002100095a007988 */ /* 0x0005e40008000010 */
[----:B--2---:R-:W-:-:S04]  /*1e70*/  IMAD R9, R83, 0x2, R7 ;  /* 0x0000000253097824 */ /* 0x004fc800078e0207 */
[C---:B------:R-:W-:Y:S01]  /*1e80*/  IMAD R11, R83.reuse, 0x2, R9 ;  /* 0x00000002530b7824 */ /* 0x040fe200078e0209 */
[----:B------:R2:W-:Y:S03]  /*1e90*/  STS.U8 [R90+UR16+0x2300], R13 ;  /* 0x0023000d5a007988 */ /* 0x0005e60008000010 */
[----:B------:R-:W-:Y:S01]  /*1ea0*/  IMAD R8, R83, 0x2, R11 ;  /* 0x0000000253087824 */ /* 0x000fe200078e020b */
[----:B------:R-:W-:Y:S01]  /*1eb0*/  IADD3 R104, P2, PT, R5, R84, RZ ;  /* 0x0000005405687210 */ /* 0x000fe20007f5e0ff */
[----:B--2---:R-:W-:Y:S02]  /*1ec0*/  IMAD R13, R6, R83, RZ ;  /* 0x00000053060d7224 */ /* 0x004fe400078e02ff */
[----:B------:R-:W-:Y:S01]  /*1ed0*/  IMAD R6, R83, 0x2, R8 ;  /* 0x0000000253067824 */ /* 0x000fe200078e0208 */
[----:B------:R-:W-:-:S03]  /*1ee0*/  LEA.HI.X.SX32 R105, R5, R116, 0x1, P2 ;  /* 0x0000007405697211 */ /* 0x000fc600010f0eff */
[----:B------:R-:W-:Y:S01]  /*1ef0*/  IMAD R4, R83, 0x4, R6 ;  /* 0x0000000453047824 */ /* 0x000fe200078e0206 */
[----:B------:R-:W-:-:S03]  /*1f00*/  IADD3 R102, P1, PT, R7, R84, RZ ;  /* 0x0000005407667210 */ /* 0x000fc60007f3e0ff */
[----:B------:R-:W-:Y:S01]  /*1f10*/  IMAD R5, R83, 0x2, R4 ;  /* 0x0000000253057824 */ /* 0x000fe200078e0204 */
[-C--:B------:R-:W-:Y:S02]  /*1f20*/  IADD3 R98, P3, PT, R11, R84.reuse, RZ ;  /* 0x000000540b627210 */ /* 0x080fe40007f7e0ff */
[----:B------:R-:W-:Y:S02]  /*1f30*/  IADD3 R100, P2, PT, R9, R84, RZ ;  /* 0x0000005409647210 */ /* 0x000fe40007f5e0ff */
[-C--:B------:R-:W-:Y:S01]  /*1f40*/  LEA.HI.X.SX32 R103, R7, R116.reuse, 0x1, P1 ;  /* 0x0000007407677211 */ /* 0x080fe200008f0eff */
[----:B------:R-:W-:Y:S01]  /*1f50*/  IMAD R7, R83, 0x2, R5 ;  /* 0x0000000253077824 */ /* 0x000fe200078e0205 */
[-C--:B------:R-:W-:Y:S02]  /*1f60*/  LEA.HI.X.SX32 R99, R11, R116.reuse, 0x1, P3 ;  /* 0x000000740b637211 */ /* 0x080fe400018f0eff */
[----:B------:R-:W-:Y:S01]  /*1f70*/  LEA.HI.X.SX32 R101, R9, R116, 0x1, P2 ;  /* 0x0000007409657211 */ /* 0x000fe200010f0eff */
[----:B------:R-:W-:Y:S01]  /*1f80*/  IMAD R9, R83, 0x2, R7 ;  /* 0x0000000253097824 */ /* 0x000fe200078e0207 */
[----:B------:R-:W-:-:S02]  /*1f90*/  IADD3 R94, P3, PT, R6, R84, RZ ;  /* 0x00000054065e7210 */ /* 0x000fc40007f7e0ff */
[----:B------:R-:W-:Y:S02]  /*1fa0*/  IADD3 R96, P2, PT, R8, R84, RZ ;  /* 0x0000005408607210 */ /* 0x000fe40007f5e0ff */
[-C--:B------:R-:W-:Y:S01]  /*1fb0*/  LEA.HI.X.SX32 R95, R6, R116.reuse, 0x1, P3 ;  /* 0x00000074065f7211 */ /* 0x080fe200018f0eff */
[C---:B------:R-:W-:Y:S01]  /*1fc0*/  IMAD R6, R83.reuse, 0x2, R9 ;  /* 0x0000000253067824 */ /* 0x040fe200078e0209 */
[----:B------:R-:W-:Y:S02]  /*1fd0*/  LEA.HI.X.SX32 R97, R8, R116, 0x1, P2 ;  /* 0x0000007408617211 */ /* 0x000fe400010f0eff */
[CC--:B------:R-:W-:Y:S01]  /*1fe0*/  IADD3 R86, P2, PT, R4.reuse, R84.reuse, RZ ;  /* 0x0000005404567210 */ /* 0x0c0fe20007f5e0ff */
[----:B------:R-:W-:Y:S01]  /*1ff0*/  IMAD R8, R83, 0x2, R6 ;  /* 0x0000000253087824 */ /* 0x000fe200078e0206 */
[----:B------:R-:W-:Y:S02]  /*2000*/  IADD3 R40, P3, PT, R5, R84, RZ ;  /* 0x0000005405287210 */ /* 0x000fe40007f7e0ff */
[----:B------:R-:W-:Y:S01]  /*2010*/  LEA.HI.X.SX32 R87, R4, R116, 0x1, P2 ;  /* 0x0000007404577211 */ /* 0x000fe200010f0eff */
[----:B------:R-:W-:Y:S01]  /*2020*/  IMAD R4, R83, 0x2, R8 ;  /* 0x0000000253047824 */ /* 0x000fe200078e0208 */
[----:B------:R2:W-:Y:S01]  /*2030*/  STS.U8 [R90+UR16+0x2f00], R41 ;  /* 0x002f00295a007988 */ /* 0x0005e20008000010 */
[----:B------:R-:W-:-:S02]  /*2040*/  IADD3 R92, P1, PT, R12, R84, RZ ;  /* 0x000000540c5c7210 */ /* 0x000fc40007f3e0ff */
[----:B------:R-:W-:Y:S02]  /*2050*/  IADD3 R44, P2, PT, R9, R84, RZ ;  /* 0x00000054092c7210 */ /* 0x000fe40007f5e0ff */
[-C--:B------:R-:W-:Y:S02]  /*2060*/  LEA.HI.X.SX32 R93, R12, R116.reuse, 0x1, P1 ;  /* 0x000000740c5d7211 */ /* 0x080fe400008f0eff */
[----:B--2---:R-:W-:Y:S01]  /*2070*/  LEA.HI.X.SX32 R41, R5, R116, 0x1, P3 ;  /* 0x0000007405297211 */ /* 0x004fe200018f0eff */
[----:B------:R-:W-:Y:S01]  /*2080*/  IMAD R5, R83, 0x4, R4 ;  /* 0x0000000453057824 */ /* 0x000fe200078e0204 */
[CC--:B------:R-:W-:Y:S02]  /*2090*/  IADD3 R46, P3, PT, R6.reuse, R84.reuse, RZ ;  /* 0x00000054062e7210 */ /* 0x0c0fe40007f7e0ff */
[----:B------:R-:W-:Y:S02]  /*20a0*/  IADD3 R42, P1, PT, R7, R84, RZ ;  /* 0x00000054072a7210 */ /* 0x000fe40007f3e0ff */
[-C--:B------:R-:W-:Y:S01]  /*20b0*/  LEA.HI.X.SX32 R47, R6, R116.reuse, 0x1, P3 ;  /* 0x00000074062f7211 */ /* 0x080fe200018f0eff */
[----:B------:R-:W-:Y:S01]  /*20c0*/  IMAD R6, R83, 0x2, R5 ;  /* 0x0000000253067824 */ /* 0x000fe200078e0205 */
[----:B------:R-:W-:-:S02]  /*20d0*/  LEA.HI.X.SX32 R45, R9, R116, 0x1, P2 ;  /* 0x00000074092d7211 */ /* 0x000fc400010f0eff */
[----:B------:R-:W-:Y:S02]  /*20e0*/  IADD3 R48, P2, PT, R8, R84, RZ ;  /* 0x0000005408307210 */ /* 0x000fe40007f5e0ff */
[----:B------:R-:W-:Y:S01]  /*20f0*/  LEA.HI.X.SX32 R43, R7, R116, 0x1, P1 ;  /* 0x00000074072b7211 */ /* 0x000fe200008f0eff */
[----:B------:R-:W-:Y:S01]  /*2100*/  IMAD R7, R83, 0x2, R6 ;  /* 0x0000000253077824 */ /* 0x000fe200078e0206 */
[----:B------:R-:W-:Y:S02]  /*2110*/  IADD3 R50, P3, PT, R4, R84, RZ ;  /* 0x0000005404327210 */ /* 0x000fe40007f7e0ff */
[----:B------:R-:W-:Y:S02]  /*2120*/  LEA.HI.X.SX32 R49, R8, R116, 0x1, P2 ;  /* 0x0000007408317211 */ /* 0x000fe400010f0eff */
[----:B------:R-:W-:Y:S02]  /*2130*/  IADD3 R52, P1, PT, R13, R84, RZ ;  /* 0x000000540d347210 */ /* 0x000fe40007f3e0ff */
[----:B------:R-:W-:Y:S01]  /*2140*/  LEA.HI.X.SX32 R51, R4, R116, 0x1, P3 ;  /* 0x0000007404337211 */ /* 0x000fe200018f0eff */
[----:B------:R-:W-:Y:S01]  /*2150*/  IMAD R4, R83, 0x2, R7 ;  /* 0x0000000253047824 */ /* 0x000fe200078e0207 */
[----:B------:R-:W-:-:S02]  /*2160*/  IADD3 R54, P2, PT, R5, R84, RZ ;  /* 0x0000005405367210 */ /* 0x000fc40007f5e0ff */
[-C--:B------:R-:W-:Y:S02]  /*2170*/  LEA.HI.X.SX32 R53, R13, R116.reuse, 0x1, P1 ;  /* 0x000000740d357211 */ /* 0x080fe400008f0eff */
[----:B------:R-:W-:Y:S01]  /*2180*/  LEA.HI.X.SX32 R55, R5, R116, 0x1, P2 ;  /* 0x0000007405377211 */ /* 0x000fe200010f0eff */
[----:B------:R-:W-:Y:S01]  /*2190*/  IMAD R5, R83, 0x2, R4 ;  /* 0x0000000253057824 */ /* 0x000fe200078e0204 */
[CC--:B------:R-:W-:Y:S02]  /*21a0*/  IADD3 R58, P1, PT, R7.reuse, R84.reuse, RZ ;  /* 0x00000054073a7210 */ /* 0x0c0fe40007f3e0ff */
[----:B------:R-:W-:Y:S02]  /*21b0*/  IADD3 R56, P3, PT, R6, R84, RZ ;  /* 0x0000005406387210 */ /* 0x000fe40007f7e0ff */
[----:B------:R-:W-:Y:S02]  /*21c0*/  LEA.HI.X.SX32 R59, R7, R116, 0x1, P1 ;  /* 0x00000074073b7211 */ /* 0x000fe400008f0eff */
[----:B------:R-:W-:-:S02]  /*21d0*/  IADD3 R64, P1, PT, R5, R84, RZ ;  /* 0x0000005405407210 */ /* 0x000fc40007f3e0ff */
[----:B------:R-:W-:Y:S01]  /*21e0*/  LEA.HI.X.SX32 R57, R6, R116, 0x1, P3 ;  /* 0x0000007406397211 */ /* 0x000fe200018f0eff */
[----:B------:R-:W-:Y:S01]  /*21f0*/  IMAD R6, R83, 0x2, R5 ;  /* 0x0000000253067824 */ /* 0x000fe200078e0205 */
[----:B------:R-:W-:Y:S01]  /*2200*/  IADD3 R60, P2, PT, R4, R84, RZ ;  /* 0x00000054043c7210 */ /* 0x000fe20007f5e0ff */
[----:B------:R-:W-:-:S04]  /*2210*/  @!UP2 UIADD3 UR4, UPT, UPT, -UR5, 0x100000, URZ ;  /* 0x001000000504a890 */ /* 0x000fc8000fffe1ff */
[----:B------:R-:W-:Y:S02]  /*2220*/  @!UP2 USHF.L.U32 UR5, UR4, 0xb, URZ ;  /* 0x0000000b0405a899 */ /* 0x000fe400080006ff */
[----:B------:R-:W-:Y:S01]  /*2230*/  @!UP2 USHF.L.U32 UR4, UR4, 0x1, URZ ;  /* 0x000000010404a899 */ /* 0x000fe200080006ff */
[-C--:B------:R-:W-:Y:S02]  /*2240*/  LEA.HI.X.SX32 R65, R5, R116.reuse, 0x1, P1 ;  /* 0x0000007405417211 */ /* 0x080fe400008f0eff */
[----:B------:R-:W-:Y:S02]  /*2250*/  ISETP.EQ.U32.AND P1, PT, RZ, UR24, P0 ;  /* 0x00000018ff007c0c */ /* 0x000fe40008722070 */
[----:B------:R-:W-:Y:S01]  /*2260*/  LEA.HI.X.SX32 R61, R4, R116, 0x1, P2 ;  /* 0x00000074043d7211 */ /* 0x000fe200010f0eff */
[C---:B------:R-:W-:Y:S01]  /*2270*/  IMAD R4, R83.reuse, 0x2, R6 ;  /* 0x0000000253047824 */ /* 0x040fe200078e0206 */
[----:B------:R-:W-:Y:S01]  /*2280*/  IADD3 R66, P2, PT, R6, R84, RZ ;  /* 0x0000005406427210 */ /* 0x000fe20007f5e0ff */
[----:B------:R-:W-:Y:S01]  /*2290*/  IMAD R10, R10, R83, RZ ;  /* 0x000000530a0a7224 */ /* 0x000fe200078e02ff */
[----:B------:R-:W-:Y:S01]  /*22a0*/  VOTEU.ALL UP0, P6 ;  /* 0x0000000000ff7886 */ /* 0x000fe20003000000 */
[----:B------:R-:W-:Y:S01]  /*22b0*/  IMAD R71, R83, 0x4, R4 ;  /* 0x0000000453477824 */ /* 0x000fe200078e0204 */
[----:B------:R0:W-:Y:S01]  /*22c0*/  STS.U8 [R90+UR16+0x2500], R17 ;  /* 0x002500115a007988 */ /* 0x0001e20008000010 */
[----:B------:R-:W-:Y:S01]  /*22d0*/  LEA.HI.X.SX32 R67, R6, R116, 0x1, P2 ;  /* 0x0000007406437211 */ /* 0x000fe200010f0eff */
[----:B------:R-:W-:-:S02]  /*22e0*/  VIADD R14, R88, 0x3 ;  /* 0x00000003580e7836 */ /* 0x000fc40000000000 */
[----:B------:R0:W-:Y:S01]  /*22f0*/  STS.U8 [R90+UR16+0x2700], R21 ;  /* 0x002700155a007988 */ /* 0x0001e20008000010 */
[----:B------:R-:W-:-:S03]  /*2300*/  IADD3 R68, P2, PT, R4, R84, RZ ;  /* 0x0000005404447210 */ /* 0x000fc60007f5e0ff */
[----:B------:R0:W-:Y:S01]  /*2310*/  STS.U8 [R90+UR16+0x2900], R25 ;  /* 0x002900195a007988 */ /* 0x0001e20008000010 */
[----:B------:R-:W-:-:S03]  /*2320*/  IADD3 R62, P3, PT, R10, R84, RZ ;  /* 0x000000540a3e7210 */ /* 0x000fc60007f7e0ff */
[----:B------:R0:W-:Y:S01]  /*2330*/  STS.U8 [R90+UR16+0x2b00], R29 ;  /* 0x002b001d5a007988 */ /* 0x0001e20008000010 */
[----:B------:R-:W-:-:S03]  /*2340*/  IMAD R73, R83, 0x2, R71 ;  /* 0x0000000253497824 */ /* 0x000fc600078e0247 */
[----:B------:R0:W-:Y:S01]  /*2350*/  STS.U8 [R90+UR16+0x2d00], R33 ;  /* 0x002d00215a007988 */ /* 0x0001e20008000010 */
[----:B------:R-:W-:-:S03]  /*2360*/  UIADD3 UR10, UPT, UPT, UR16, 0x3000, URZ ;  /* 0x00003000100a7890 */ /* 0x000fc6000fffe0ff */
[----:B------:R0:W-:Y:S01]  /*2370*/  STS.U8 [R89+UR16+0x2180], R16 ;  /* 0x0021801059007988 */ /* 0x0001e20008000010 */
[----:B------:R-:W-:-:S03]  /*2380*/  UIADD3 UR20, UPT, UPT, UR17, 0x100000, URZ ;  /* 0x0010000011147890 */ /* 0x000fc6000fffe0ff */
[----:B------:R0:W-:Y:S04]  /*2390*/  STS.U8 [R89+UR16+0x2380], R18 ;  /* 0x0023801259007988 */ /* 0x0001e80008000010 */
[----:B------:R0:W-:Y:S04]  /*23a0*/  STS.U8 [R89+UR16+0x2580], R20 ;  /* 0x0025801459007988 */ /* 0x0001e80008000010 */
[----:B------:R0:W-:Y:S04]  /*23b0*/  STS.U8 [R89+UR16+0x2780], R22 ;  /* 0x0027801659007988 */ /* 0x0001e80008000010 */
[----:B------:R0:W-:Y:S04]  /*23c0*/  STS.U8 [R89+UR16+0x2980], R26 ;  /* 0x0029801a59007988 */ /* 0x0001e80008000010 */
[----:B------:R0:W-:Y:S04]  /*23d0*/  STS.U8 [R89+UR16+0x2b80], R28 ;  /* 0x002b801c59007988 */ /* 0x0001e80008000010 */
[----:B------:R0:W-:Y:S04]  /*23e0*/  STS.U8 [R89+UR16+0x2d80], R34 ;  /* 0x002d802259007988 */ /* 0x0001e80008000010 */
[----:B------:R0:W-:Y:S01]  /*23f0*/  STS.U8 [R89+UR16+0x2f80], R72 ;  /* 0x002f804859007988 */ /* 0x0001e20008000010 */
[----:B-1----:R1:W-:Y:S06]  /*2400*/  MEMBAR.ALL.CTA ;  /* 0x0000000000007992 */ /* 0x0023ec0000008000 */
[----:B-1----:R-:W-:Y:S04]  /*2410*/  FENCE.VIEW.ASYNC.S ;  /* 0x00000000000073c6 */ /* 0x002fe80000000000 */
[----:B------:R-:W1:Y:S02]  /*2420*/  FENCE.VIEW.ASYNC.S ;  /* 0x00000000000073c6 */ /* 0x000e640000000000 */
[----:B-1----:R0:W1:Y:S01]  /*2430*/  @!UP0 SYNCS.EXCH.64 URZ, [UR16+0x3000], UR4 ;  /* 0x0030000410ff85b2 */ /* 0x0020620008000100 */
[----:B------:R-:W-:Y:S01]  /*2440*/  LEA.HI.X.SX32 R69, R4, R116, 0x1, P2 ;  /* 0x0000007404457211 */ /* 0x000fe200010f0eff */
[----:B------:R-:W-:Y:S01]  /*2450*/  IMAD R75, R83, 0x2, R73 ;  /* 0x00000002534b7824 */ /* 0x000fe200078e0249 */
[----:B-1----:R-:W-:Y:S01]  /*2460*/  BAR.SYNC.DEFER_BLOCKING 0x0 ;  /* 0x0000000000007b1d */ /* 0x002fe20000010000 */
[----:B------:R-:W-:-:S02]  /*2470*/  ISETP.GE.AND P4, PT, R39, R14, PT ;  /* 0x0000000e2700720c */ /* 0x000fc40003f86270 */
[----:B------:R-:W-:Y:S02]  /*2480*/  IADD3 R70, P2, PT, R71, R84, RZ ;  /* 0x0000005447467210 */ /* 0x000fe40007f5e0ff */
[----:B------:R-:W-:Y:S01]  /*2490*/  LEA.HI.X.SX32 R63, R10, R116, 0x1, P3 ;  /* 0x000000740a3f7211 */ /* 0x000fe200018f0eff */
[----:B0-----:R-:W-:Y:S10]  /*24a0*/  @!P1 BRA `(.L_x_6) ;  /* 0x0000000000689947 */ /* 0x001ff40003800000 */
[----:B------:R-:W-:Y:S02]  /*24b0*/  UIADD3 UR4, UPT, UPT, UR16, 0x2000, URZ ;  /* 0x0000200010047890 */ /* 0x000fe4000fffe0ff */
[----:B------:R-:W-:Y:S02]  /*24c0*/  USHF.R.U32.HI UR6, URZ, 0x4, UR16 ;  /* 0x00000004ff067899 */ /* 0x000fe40008011610 */
[----:B------:R-:W-:Y:S02]  /*24d0*/  USHF.R.U32.HI UR4, URZ, 0x4, UR4 ;  /* 0x00000004ff047899 */ /* 0x000fe40008011604 */
[----:B------:R-:W-:Y:S02]  /*24e0*/  USGXT.U32 UR6, UR6, 0xe ;  /* 0x0000000e0606789a */ /* 0x000fe40008000000 */
[----:B------:R-:W-:Y:S01]  /*24f0*/  USGXT.U32 UR8, UR4, 0xe ;  /* 0x0000000e0408789a */ /* 0x000fe20008000000 */
[----:B------:R-:W-:Y:S01]  /*2500*/  UMOV UR12, 0xffffff80 ;  /* 0xffffff80000c7882 */ /* 0x000fe20000000000 */
[----:B------:R-:W-:Y:S01]  /*2510*/  UMOV UR13, 0x7fffbfdf ;  /* 0x7fffbfdf000d7882 */ /* 0x000fe20000000000 */
[----:B------:R-:W-:Y:S01]  /*2520*/  UMOV UR22, 0xfffffffe ;  /* 0xfffffffe00167882 */ /* 0x000fe20000000000 */
[----:B------:R-:W-:Y:S01]  /*2530*/  UMOV UR23, 0x7fffbfdf ;  /* 0x7fffbfdf00177882 */ /* 0x000fe20000000000 */
[----:B------:R-:W-:Y:S01]  /*2540*/  UMOV UR7, URZ ;  /* 0x000000ff00077c82 */ /* 0x000fe20008000000 */
[----:B------:R-:W-:Y:S01]  /*2550*/  UMOV UR9, URZ ;  /* 0x000000ff00097c82 */ /* 0x000fe20008000000 */
[----:B------:R-:W-:-:S02]  /*2560*/  UIADD3.64 UR12, UPT, UPT, UR6, -UR12, URZ ;  /* 0x8000000c060c7297 */ /* 0x000fc4000fffe0ff */
[----:B------:R-:W-:Y:S01]  /*2570*/  UIADD3.64 UR22, UPT, UPT, UR8, -UR22, URZ ;  /* 0x8000001608167297 */ /* 0x000fe2000fffe0ff */
[----:B------:R-:W-:Y:S01]  /*2580*/  UMOV UR28, 0x0 ;  /* 0x00000000001c7882 */ /* 0x000fe20000000000 */
[----:B------:R-:W-:Y:S01]  /*2590*/  UMOV UR29, 0x4108010 ;  /* 0x04108010001d7882 */ /* 0x000fe20000000000 */
[----:B------:R-:W-:Y:S01]  /*25a0*/  UMOV UR4, UR10 ;  /* 0x0000000a00047c82 */ /* 0x000fe20008000000 */
[----:B------:R-:W-:Y:S01]  /*25b0*/  UMOV UR5, URZ ;  /* 0x000000ff00057c82 */ /* 0x000fe20008000000 */
[----:B------:R-:W-:Y:S01]  /*25c0*/  UMOV UR7, 0x80004020 ;  /* 0x8000402000077882 */ /* 0x000fe20000000000 */
[----:B------:R-:W-:Y:S01]  /*25d0*/  UMOV UR9, 0x80004020 ;  /* 0x8000402000097882 */ /* 0x000fe20000000000 */
[----:B------:R-:W-:Y:S01]  /*25e0*/  UMOV UR30, 0x0 ;  /* 0x00000000001e7882 */ /* 0x000fe20000000000 */
[----:B------:R-:W-:Y:S01]  /*25f0*/  UMOV UR31, 0x4108010 ;  /* 0x04108010001f7882 */ /* 0x000fe20000000000 */
[----:B------:R-:W-:Y:S01]  /*2600*/  UMOV UR4, UR4 ;  /* 0x0000000400047c82 */ /* 0x000fe20008000000 */
[----:B------:R0:W-:Y:S01]  /*2610*/  UTCQMMA gdesc[UR6], gdesc[UR8], tmem[UR20], tmem[UR28], idesc[UR29], !UPT ;  /* 0x00ff1c08060075ea */ /* 0x0001e2000f800314 */
[----:B------:R0:W-:Y:S01]  /*2620*/  UTCQMMA gdesc[UR12], gdesc[UR22], tmem[UR20], tmem[UR30], idesc[UR31], UPT ;  /* 0x00ff1e160c0075ea */ /* 0x0001e2000b800314 */
[----:B------:R0:W-:Y:S01]  /*2630*/  UTCBAR [UR4], URZ ;  /* 0x000000ff040073e9 */ /* 0x0001e200080000ff */
[----:B------:R-:W-:Y:S01]  /*2640*/  NOP ;  /* 0x0000000000007918 */ /* 0x000fe20000000000 */
.L_x_6:
[----:B------:R-:W-:Y:S05]  /*2650*/  @!P0 BRA `(.L_x_7) ;  /* 0x0000000000088947 */ /* 0x000fea0003800000 */
[----:B------:R-:W1:Y:S02]  /*2660*/  SYNCS.PHASECHK.TRANS64.TRYWAIT P3, [UR16+0x3000], RZ ;  /* 0x003000ffff0075a7 */ /* 0x000e640008061110 */
[----:B-1----:R-:W-:Y:S05]  /*2670*/  @!P3 BRA `(.L_x_8) ;  /* 0x0000006c0084b947 */ /* 0x002fea0003800000 */
.L_x_7:
[----:B------:R-:W-:Y:S01]  /*2680*/  BAR.SYNC.DEFER_BLOCKING 0x0 ;  /* 0x0000000000007b1d */ /* 0x000fe20000010000 */
[----:B------:R-:W-:Y:S01]  /*2690*/  IMAD R77, R83, 0x2, R75 ;  /* 0x00000002534d7824 */ /* 0x000fe200078e024b */
[----:B------:R-:W-:Y:S01]  /*26a0*/  IADD3 R72, P3, PT, R73, R84, RZ ;  /* 0x0000005449487210 */ /* 0x000fe20007f7e0ff */
[----:B------:R-:W-:Y:S01]  /*26b0*/  IMAD R85, R78, R83, RZ ;  /* 0x000000534e557224 */ /* 0x000fe200078e02ff */
[-C--:B------:R-:W-:Y:S01]  /*26c0*/  LEA.HI.X.SX32 R71, R71, R116.reuse, 0x1, P2 ;  /* 0x0000007447477211 */ /* 0x080fe200010f0eff */
[----:B------:R-:W-:Y:S01]  /*26d0*/  IMAD R79, R83, 0x2, R77 ;  /* 0x00000002534f7824 */ /* 0x000fe200078e024d */
[----:B0-----:R-:W0:Y:S01]  /*26e0*/  LDCU UR4, c[0x0][0x3a8] ;  /* 0x00007500ff0477ac */ /* 0x001e220008000800 */
[----:B------:R-:W-:Y:S01]  /*26f0*/  LEA.HI.X.SX32 R73, R73, R116, 0x1, P3 ;  /* 0x0000007449497211 */ /* 0x000fe200018f0eff */
[----:B------:R-:W-:Y:S01]  /*2700*/  LDTM.16dp32bit_t0_t15.x32 R4, tmem[UR18+0x100000] ;  /* 0x10000012000479ee */ /* 0x000fe20008a80000 */
[----:B------:R-:W0:Y:S01]  /*2710*/  LDTM.16dp32bit_t16_t31.x32 R4, tmem[UR18+0x100020] ;  /* 0x10002012000479ee */ /* 0x000e220008aa0000 */
[-C--:B------:R-:W-:Y:S01]  /*2720*/  IADD3 R74, P2, PT, R75, R84.reuse, RZ ;  /* 0x000000544b4a7210 */ /* 0x080fe20007f5e0ff */
[----:B------:R-:W-:Y:S01]  /*2730*/  IMAD R81, R83, 0x2, R79 ;  /* 0x0000000253517824 */ /* 0x000fe200078e024f */
[----:B------:R-:W-:Y:S01]  /*2740*/  IADD3 R76, P3, PT, R77, R84, RZ ;  /* 0x000000544d4c7210 */ /* 0x000fe20007f7e0ff */
[C---:B------:R-:W-:Y:S01]  /*2750*/  VIADD R114, R88.reuse, 0x5 ;  /* 0x0000000558727836 */ /* 0x040fe20000000000 */
[-C--:B------:R-:W-:Y:S01]  /*2760*/  LEA.HI.X.SX32 R75, R75, R116.reuse, 0x1, P2 ;  /* 0x000000744b4b7211 */ /* 0x080fe200010f0eff */
[----:B------:R-:W-:Y:S01]  /*2770*/  IMAD R83, R83, 0x2, R81 ;  /* 0x0000000253537824 */ /* 0x000fe200078e0251 */
[----:B------:R-:W-:Y:S01]  /*2780*/  LEA.HI.X.SX32 R77, R77, R116, 0x1, P3 ;  /* 0x000000744d4d7211 */ /* 0x000fe200018f0eff */
[----:B------:R-:W-:Y:S01]  /*2790*/  VIADD R112, R88, 0x4 ;  /* 0x0000000458707836 */ /* 0x000fe20000000000 */
[----:B------:R-:W-:-:S02]  /*27a0*/  IADD3 R78, P2, PT, R79, R84, RZ ;  /* 0x000000544f4e7210 */ /* 0x000fc40007f5e0ff */
[----:B------:R-:W-:Y:S02]  /*27b0*/  IADD3 R80, P3, PT, R81, R84, RZ ;  /* 0x0000005451507210 */ /* 0x000fe40007f7e0ff */
[----:B------:R-:W-:Y:S02]  /*27c0*/  LEA.HI.X.SX32 R79, R79, R116, 0x1, P2 ;  /* 0x000000744f4f7211 */ /* 0x000fe400010f0eff */
[----:B------:R-:W-:Y:S01]  /*27d0*/  IADD3 R82, P2, PT, R83, R84, RZ ;  /* 0x0000005453527210 */ /* 0x000fe20007f5e0ff */
[----:B------:R-:W1:Y:S01]  /*27e0*/  @!P6 SYNCS.CCTL.IV [UR16+0x3000] ;  /* 0x00300000ff00e9b1 */ /* 0x000e620008000010 */
[----:B------:R-:W-:Y:S01]  /*27f0*/  LEA.HI.X.SX32 R81, R81, R116, 0x1, P3 ;  /* 0x0000007451517211 */ /* 0x000fe200018f0eff */
[----:B------:R-:W-:Y:S01]  /*2800*/  NOP ;  /* 0x0000000000007918 */ /* 0x000fe20000000000 */
[----:B------:R-:W-:Y:S02]  /*2810*/  IADD3 R84, P3, PT, R85, R84, RZ ;  /* 0x0000005455547210 */ /* 0x000fe40007f7e0ff */
[----:B------:R-:W-:-:S02]  /*2820*/  LEA.HI.X.SX32 R83, R83, R116, 0x1, P2 ;  /* 0x0000007453537211 */ /* 0x000fc400010f0eff */
[----:B------:R-:W-:Y:S01]  /*2830*/  LEA.HI.X.SX32 R85, R85, R116, 0x1, P3 ;  /* 0x0000007455557211 */ /* 0x000fe200018f0eff */
[----:B0-----:R-:W-:Y:S01]  /*2840*/  FMUL R113, R6, UR4 ;  /* 0x0000000406717c20 */ /* 0x001fe20008400000 */
[C---:B------:R-:W-:Y:S01]  /*2850*/  VIADD R6, R88.reuse, 0x6 ;  /* 0x0000000658067836 */ /* 0x040fe20000000000 */
[----:B------:R-:W-:Y:S01]  /*2860*/  ISETP.GE.AND P3, PT, R39, R114, PT ;  /* 0x000000722700720c */ /* 0x000fe20003f66270 */
[----:B------:R-:W-:Y:S01]  /*2870*/  FMUL R114, R7, UR4 ;  /* 0x0000000407727c20 */ /* 0x000fe20008400000 */
[----:B------:R-:W-:Y:S01]  /*2880*/  ISETP.GE.AND P2, PT, R39, R112, PT ;  /* 0x000000702700720c */ /* 0x000fe20003f46270 */
[----:B------:R-:W-:Y:S01]  /*2890*/  VIADD R112, R88, 0x7 ;  /* 0x0000000758707836 */ /* 0x000fe20000000000 */
[----:B------:R-:W-:Y:S01]  /*28a0*/  FSEL R7, R113, -INF , P5 ;  /* 0xff80000071077808 */ /* 0x000fe20002800000 */
[----:B------:R-:W-:Y:S01]  /*28b0*/  FMUL R9, R9, UR4 ;  /* 0x0000000409097c20 */ /* 0x000fe20008400000 */
[----:B------:R-:W-:Y:S01]  /*28c0*/  ISETP.GE.AND P5, PT, R39, R6, PT ;  /* 0x000000062700720c */ /* 0x000fe20003fa6270 */
[----:B------:R-:W-:Y:S01]  /*28d0*/  FMUL R6, R8, UR4 ;  /* 0x0000000408067c20 */ /* 0x000fe20008400000 */
[----:B------:R-:W-:Y:S01]  /*28e0*/  VIADD R8, R88, 0x8 ;  /* 0x0000000858087836 */ /* 0x000fe20000000000 */
[----:B------:R-:W-:Y:S01]  /*28f0*/  FSEL R113, R114, -INF , P4 ;  /* 0xff80000072717808 */ /* 0x000fe20002000000 */
[----:B------:R-:W-:Y:S01]  /*2900*/  FMUL R11, R11, UR4 ;  /* 0x000000040b0b7c20 */ /* 0x000fe20008400000 */
[----:B------:R-:W-:Y:S01]  /*2910*/  ISETP.GE.AND P4, PT, R39, R112, PT ;  /* 0x000000702700720c */ /* 0x000fe20003f86270 */
[----:B------:R-:W-:Y:S01]  /*2920*/  VIADD R112, R88, 0x9 ;  /* 0x0000000958707836 */ /* 0x000fe20000000000 */
[----:B------:R-:W-:Y:S01]  /*2930*/  FSEL R6, R6, -INF , P2 ;  /* 0xff80000006067808 */ /* 0x000fe20001000000 */
[----:B------:R-:W-:Y:S01]  /*2940*/  FMUL R13, R13, UR4 ;  /* 0x000000040d0d7c20 */ /* 0x000fe20008400000 */
[----:B------:R-:W-:Y:S01]  /*2950*/  ISETP.GE.AND P2, PT, R39, R8, PT ;  /* 0x000000082700720c */ /* 0x000fe20003f46270 */
[----:B------:R-:W-:Y:S01]  /*2960*/  FMUL R8, R10, UR4 ;  /* 0x000000040a087c20 */ /* 0x000fe20008400000 */
[C---:B------:R-:W-:Y:S01]  /*2970*/  VIADD R10, R88.reuse, 0xa ;  /* 0x0000000a580a7836 */ /* 0x040fe20000000000 */
        /* <DEDUP_REMOVED lines=38> */
[C---:B------:R-:W-:Y:S01]  /*2be0*/  ISETP.GE.AND P3, PT, R39.reuse, R112, PT ;  /* 0x000000702700720c */ /* 0x040fe20003f66270 */
[----:B------:R-:W-:Y:S01]  /*2bf0*/  VIADD R112, R88, 0x13 ;  /* 0x0000001358707836 */ /* 0x000fe20000000000 */
[----:B------:R-:W-:Y:S01]  /*2c00*/  FSEL R16, R16, -INF , P5 ;  /* 0xff80000010107808 */ /* 0x000fe20002800000 */
[----:B------:R-:W-:Y:S01]  /*2c10*/  FMUL R31, R4, UR4 ;  /* 0x00000004041f7c20 */ /* 0x000fe20008400000 */
[----:B------:R-:W-:Y:S01]  /*2c20*/  ISETP.GE.AND P5, PT, R39, R18, PT ;  /* 0x000000122700720c */ /* 0x000fe20003fa6270 */
[----:B------:R-:W-:Y:S01]  /*2c30*/  FMUL R18, R20, UR4 ;  /* 0x0000000414127c20 */ /* 0x000fe20008400000 */
[C---:B------:R-:W-:Y:S01]  /*2c40*/  VIADD R20, R88.reuse, 0x14 ;  /* 0x0000001458147836 */ /* 0x040fe20000000000 */
[----:B------:R-:W-:Y:S01]  /*2c50*/  FSEL R19, R19, -INF , P4 ;  /* 0xff80000013137808 */ /* 0x000fe20002000000 */
[C---:B------:R-:W-:Y:S01]  /*2c60*/  VIADD R4, R88.reuse, 0x1f ;  /* 0x0000001f58047836 */ /* 0x040fe20000000000 */
[----:B------:R-:W-:Y:S01]  /*2c70*/  ISETP.GE.AND P4, PT, R39, R112, PT ;  /* 0x000000702700720c */ /* 0x000fe20003f86270 */
[----:B------:R-:W-:Y:S01]  /*2c80*/  VIADD R112, R88, 0x15 ;  /* 0x0000001558707836 */ /* 0x000fe20000000000 */
[----:B------:R-:W-:-:S02]  /*2c90*/  FSEL R18, R18, -INF , P2 ;  /* 0xff80000012127808 */ /* 0x000fc40001000000 */
[----:B------:R-:W-:Y:S01]  /*2ca0*/  ISETP.GE.AND P2, PT, R39, R20, PT ;  /* 0x000000142700720c */ /* 0x000fe20003f46270 */
[----:B------:R-:W-:Y:S01]  /*2cb0*/  FMUL R20, R22, UR4 ;  /* 0x0000000416147c20 */ /* 0x000fe20008400000 */
[C---:B------:R-:W-:Y:S01]  /*2cc0*/  VIADD R22, R88.reuse, 0x16 ;  /* 0x0000001658167836 */ /* 0x040fe20000000000 */
[----:B------:R-:W-:Y:S02]  /*2cd0*/  FSEL R21, R21, -INF , P3 ;  /* 0xff80000015157808 */ /* 0x000fe40001800000 */
[C---:B------:R-:W-:Y:S01]  /*2ce0*/  ISETP.GE.AND P3, PT, R39.reuse, R112, PT ;  /* 0x000000702700720c */ /* 0x040fe20003f66270 */
[----:B------:R-:W-:Y:S01]  /*2cf0*/  VIADD R112, R88, 0x17 ;  /* 0x0000001758707836 */ /* 0x000fe20000000000 */
[----:B------:R-:W-:Y:S02]  /*2d00*/  FSEL R20, R20, -INF , P5 ;  /* 0xff80000014147808 */ /* 0x000fe40002800000 */
[----:B------:R-:W-:Y:S01]  /*2d10*/  ISETP.GE.AND P5, PT, R39, R22, PT ;  /* 0x000000162700720c */ /* 0x000fe20003fa6270 */
[----:B------:R-:W-:Y:S01]  /*2d20*/  FMUL R22, R24, UR4 ;  /* 0x0000000418167c20 */ /* 0x000fe20008400000 */
[----:B------:R-:W-:Y:S01]  /*2d30*/  VIADD R24, R88, 0x18 ;  /* 0x0000001858187836 */ /* 0x000fe20000000000 */
[----:B------:R-:W-:-:S02]  /*2d40*/  FSEL R23, R23, -INF , P4 ;  /* 0xff80000017177808 */ /* 0x000fc40002000000 */
[C---:B------:R-:W-:Y:S01]  /*2d50*/  ISETP.GE.AND P4, PT, R39.reuse, R112, PT ;  /* 0x000000702700720c */ /* 0x040fe20003f86270 */
[----:B------:R-:W-:Y:S01]  /*2d60*/  VIADD R112, R88, 0x19 ;  /* 0x0000001958707836 */ /* 0x000fe20000000000 */
[----:B------:R-:W-:Y:S02]  /*2d70*/  FSEL R22, R22, -INF , P2 ;  /* 0xff80000016167808 */ /* 0x000fe40001000000 */
[----:B------:R-:W-:Y:S01]  /*2d80*/  ISETP.GE.AND P2, PT, R39, R24, PT ;  /* 0x000000182700720c */ /* 0x000fe20003f46270 */
[----:B------:R-:W-:Y:S01]  /*2d90*/  FMUL R24, R26, UR4 ;  /* 0x000000041a187c20 */ /* 0x000fe20008400000 */
[C---:B------:R-:W-:Y:S01]  /*2da0*/  VIADD R26, R88.reuse, 0x1a ;  /* 0x0000001a581a7836 */ /* 0x040fe20000000000 */
[----:B------:R-:W-:Y:S02]  /*2db0*/  FSEL R25, R25, -INF , P3 ;  /* 0xff80000019197808 */ /* 0x000fe40001800000 */
        /* <DEDUP_REMOVED lines=12> */
[----:B------:R-:W-:Y:S01]  /*2e80*/  FSEL R29, R29, -INF , P3 ;  /* 0xff8000001d1d7808 */ /* 0x000fe20001800000 */
[----:B------:R-:W-:Y:S01]  /*2e90*/  VIADD R30, R88, 0x1e ;  /* 0x0000001e581e7836 */ /* 0x000fe20000000000 */
[----:B------:R-:W-:Y:S01]  /*2ea0*/  ISETP.GE.AND P3, PT, R39, R112, PT ;  /* 0x000000702700720c */ /* 0x000fe20003f66270 */
[----:B------:R-:W-:Y:S01]  /*2eb0*/  FMUL R112, R5, UR4 ;  /* 0x0000000405707c20 */ /* 0x000fe20008400000 */
[----:B------:R-:W-:-:S02]  /*2ec0*/  FSEL R28, R28, -INF , P5 ;  /* 0xff8000001c1c7808 */ /* 0x000fc40002800000 */
[----:B------:R-:W-:Y:S02]  /*2ed0*/  FSEL R5, R114, -INF , P4 ;  /* 0xff80000072057808 */ /* 0x000fe40002000000 */
[CC--:B------:R-:W-:Y:S02]  /*2ee0*/  ISETP.GE.AND P5, PT, R39.reuse, R88.reuse, PT ;  /* 0x000000582700720c */ /* 0x0c0fe40003fa6270 */
[----:B------:R-:W-:Y:S02]  /*2ef0*/  ISETP.GT.AND P4, PT, R39, R88, PT ;  /* 0x000000582700720c */ /* 0x000fe40003f84270 */
[----:B------:R-:W-:Y:S02]  /*2f00*/  FSEL R172, R31, -INF , P5 ;  /* 0xff8000001fac7808 */ /* 0x000fe40002800000 */
[----:B------:R-:W-:Y:S02]  /*2f10*/  FSEL R207, R112, -INF , P4 ;  /* 0xff80000070cf7808 */ /* 0x000fe40002000000 */
[----:B------:R-:W-:-:S02]  /*2f20*/  ISETP.GE.AND P4, PT, R39, R4, PT ;  /* 0x000000042700720c */ /* 0x000fc40003f86270 */
[----:B------:R-:W-:Y:S02]  /*2f30*/  PRMT R31, RZ, 0x7610, R31 ;  /* 0x00007610ff1f7816 */ /* 0x000fe4000000001f */
[----:B------:R-:W-:Y:S02]  /*2f40*/  PRMT R199, RZ, 0x7610, R199 ;  /* 0x00007610ffc77816 */ /* 0x000fe400000000c7 */
[----:B------:R-:W-:Y:S02]  /*2f50*/  PRMT R197, RZ, 0x7610, R197 ;  /* 0x00007610ffc57816 */ /* 0x000fe400000000c5 */
[----:B------:R-:W-:Y:S01]  /*2f60*/  PRMT R195, RZ, 0x7610, R195 ;  /* 0x00007610ffc37816 */ /* 0x000fe200000000c3 */
[----:B------:R-:W1:Y:S01]  /*2f70*/  @P0 LDG.E.U8 R31, desc[UR26][R106.64] ;  /* 0x0000001a6a1f0981 */ /* 0x000e62000c1e1100 */
[----:B------:R-:W-:Y:S02]  /*2f80*/  PRMT R193, RZ, 0x7610, R193 ;  /* 0x00007610ffc17816 */ /* 0x000fe400000000c1 */
[----:B------:R-:W-:Y:S01]  /*2f90*/  PRMT R191, RZ, 0x7610, R191 ;  /* 0x00007610ffbf7816 */ /* 0x000fe200000000bf */
[----:B------:R-:W2:Y:S01]  /*2fa0*/  @P0 LDG.E.U8 R199, desc[UR26][R98.64] ;  /* 0x0000001a62c70981 */ /* 0x000ea2000c1e1100 */
[----:B------:R-:W-:-:S02]  /*2fb0*/  PRMT R189, RZ, 0x7610, R189 ;  /* 0x00007610ffbd7816 */ /* 0x000fc400000000bd */
[----:B------:R-:W-:Y:S01]  /*2fc0*/  PRMT R187, RZ, 0x7610, R187 ;  /* 0x00007610ffbb7816 */ /* 0x000fe200000000bb */
[----:B------:R-:W3:Y:S01]  /*2fd0*/  @P0 LDG.E.U8 R197, desc[UR26][R86.64] ;  /* 0x0000001a56c50981 */ /* 0x000ee2000c1e1100 */
[----:B------:R-:W-:Y:S02]  /*2fe0*/  PRMT R4, RZ, 0x7610, R4 ;  /* 0x00007610ff047816 */ /* 0x000fe40000000004 */
[----:B------:R-:W-:Y:S01]  /*2ff0*/  ISETP.GE.AND P5, PT, R39, R30, PT ;  /* 0x0000001e2700720c */ /* 0x000fe20003fa6270 */
[----:B------:R-:W4:Y:S01]  /*3000*/  @P0 LDG.E.U8 R195, desc[UR26][R46.64] ;  /* 0x0000001a2ec30981 */ /* 0x000f22000c1e1100 */
[----:B------:R-:W-:Y:S02]  /*3010*/  PRMT R186, RZ, 0x7610, R186 ;  /* 0x00007610ffba7816 */ /* 0x000fe400000000ba */
[----:B------:R-:W-:Y:S01]  /*3020*/  PRMT R122, RZ, 0x7610, R122 ;  /* 0x00007610ff7a7816 */ /* 0x000fe2000000007a */
[----:B------:R-:W5:Y:S01]  /*3030*/  @P0 LDG.E.U8 R193, desc[UR26][R54.64] ;  /* 0x0000001a36c10981 */ /* 0x000f62000c1e1100 */
[----:B------:R-:W-:-:S02]  /*3040*/  PRMT R118, RZ, 0x7610, R118 ;  /* 0x00007610ff767816 */ /* 0x000fc40000000076 */
[----:B------:R-:W-:Y:S01]  /*3050*/  PRMT R116, RZ, 0x7610, R116 ;  /* 0x00007610ff747816 */ /* 0x000fe20000000074 */
[----:B------:R-:W2:Y:S01]  /*3060*/  @P0 LDG.E.U8 R191, desc[UR26][R64.64] ;  /* 0x0000001a40bf0981 */ /* 0x000ea2000c1e1100 */
[----:B------:R-:W-:Y:S02]  /*3070*/  PRMT R114, RZ, 0x7610, R114 ;  /* 0x00007610ff727816 */ /* 0x000fe40000000072 */
[----:B------:R-:W-:Y:S01]  /*3080*/  PRMT R112, RZ, 0x7610, R112 ;  /* 0x00007610ff707816 */ /* 0x000fe20000000070 */
[----:B------:R-:W2:Y:S01]  /*3090*/  @P0 LDG.E.U8 R189, desc[UR26][R70.64] ;  /* 0x0000001a46bd0981 */ /* 0x000ea2000c1e1100 */
[----:B------:R-:W-:Y:S02]  /*30a0*/  PRMT R30, RZ, 0x7610, R30 ;  /* 0x00007610ff1e7816 */ /* 0x000fe4000000001e */
[----:B------:R-:W-:Y:S01]  /*30b0*/  PRMT R185, RZ, 0x7610, R185 ;  /* 0x00007610ffb97816 */ /* 0x000fe200000000b9 */
[----:B------:R-:W2:Y:S04]  /*30c0*/  @P0 LDG.E.U8 R187, desc[UR26][R78.64] ;  /* 0x0000001a4ebb0981 */ /* 0x000ea8000c1e1100 */
[----:B------:R-:W2:Y:S01]  /*30d0*/  @P0 LDG.E.U8 R4, desc[UR26][R80.64] ;  /* 0x0000001a50040981 */ /* 0x000ea2000c1e1100 */
[----:B------:R-:W-:-:S03]  /*30e0*/  PRMT R115, RZ, 0x7610, R115 ;  /* 0x00007610ff737816 */ /* 0x000fc60000000073 */
[----:B------:R-:W2:Y:S04]  /*30f0*/  @P0 LDG.E.U8 R186, desc[UR26][R104.64] ;  /* 0x0000001a68ba0981 */ /* 0x000ea8000c1e1100 */
[----:B------:R-:W2:Y:S04]  /*3100*/  @P0 LDG.E.U8 R122, desc[UR26][R96.64] ;  /* 0x0000001a607a0981 */ /* 0x000ea8000c1e1100 */
[----:B------:R-:W2:Y:S04]  /*3110*/  @P0 LDG.E.U8 R118, desc[UR26][R40.64] ;  /* 0x0000001a28760981 */ /* 0x000ea8000c1e1100 */
[----:B------:R-:W2:Y:S04]  /*3120*/  @P0 LDG.E.U8 R116, desc[UR26][R48.64] ;  /* 0x0000001a30740981 */ /* 0x000ea8000c1e1100 */
[----:B------:R-:W2:Y:S04]  /*3130*/  @P0 LDG.E.U8 R114, desc[UR26][R56.64] ;  /* 0x0000001a38720981 */ /* 0x000ea8000c1e1100 */
[----:B------:R-:W2:Y:S04]  /*3140*/  @P0 LDG.E.U8 R112, desc[UR26][R66.64] ;  /* 0x0000001a42700981 */ /* 0x000ea8000c1e1100 */
[----:B------:R-:W2:Y:S01]  /*3150*/  @P0 LDG.E.U8 R30, desc[UR26][R72.64] ;  /* 0x0000001a481e0981 */ /* 0x000ea2000c1e1100 */
[----:B------:R-:W-:-:S03]  /*3160*/  PRMT R123, RZ, 0x7610, R123 ;  /* 0x00007610ff7b7816 */ /* 0x000fc6000000007b */
[----:B------:R-:W2:Y:S01]  /*3170*/  @P0 LDG.E.U8 R185, desc[UR26][R102.64] ;  /* 0x0000001a66b90981 */ /* 0x000ea2000c1e1100 */
[----:B------:R-:W-:Y:S02]  /*3180*/  PRMT R119, RZ, 0x7610, R119 ;  /* 0x00007610ff777816 */ /* 0x000fe40000000077 */
[----:B------:R-:W-:Y:S01]  /*3190*/  PRMT R117, RZ, 0x7610, R117 ;  /* 0x00007610ff757816 */ /* 0x000fe20000000075 */
[----:B------:R-:W2:Y:S01]  /*31a0*/  @P0 LDG.E.U8 R115, desc[UR26][R58.64] ;  /* 0x0000001a3a730981 */ /* 0x000ea2000c1e1100 */
[----:B------:R-:W-:Y:S02]  /*31b0*/  PRMT R201, RZ, 0x7610, R201 ;  /* 0x00007610ffc97816 */ /* 0x000fe400000000c9 */
[----:B------:R-:W-:Y:S01]  /*31c0*/  PRMT R203, RZ, 0x7610, R203 ;  /* 0x00007610ffcb7816 */ /* 0x000fe200000000cb */
[----:B------:R-:W2:Y:S01]  /*31d0*/  @P0 LDG.E.U8 R123, desc[UR26][R94.64] ;  /* 0x0000001a5e7b0981 */ /* 0x000ea2000c1e1100 */
[----:B------:R-:W-:Y:S02]  /*31e0*/  PRMT R205, RZ, 0x7610, R205 ;  /* 0x00007610ffcd7816 */ /* 0x000fe400000000cd */
[----:B------:R-:W-:Y:S01]  /*31f0*/  PRMT R188, RZ, 0x7610, R188 ;  /* 0x00007610ffbc7816 */ /* 0x000fe200000000bc */
[----:B------:R-:W2:Y:S01]  /*3200*/  @P0 LDG.E.U8 R119, desc[UR26][R42.64] ;  /* 0x0000001a2a770981 */ /* 0x000ea2000c1e1100 */
        /* <DEDUP_REMOVED lines=16> */
[----:B------:R-:W2:Y:S04]  /*3310*/  @P0 LDG.E.U8 R198, desc[UR26][R62.64] ;  /* 0x0000001a3ec60981 */ /* 0x000ea8000c1e1100 */
[----:B------:R-:W2:Y:S04]  /*3320*/  @P0 LDG.E.U8 R202, desc[UR26][R76.64] ;  /* 0x0000001a4cca0981 */ /* 0x000ea8000c1e1100 */
[----:B------:R-:W2:Y:S01]  /*3330*/  @P0 LDG.E.U8 R200, desc[UR26][R84.64] ;  /* 0x0000001a54c80981 */ /* 0x000ea2000c1e1100 */
[----:B------:R-:W-:-:S04]  /*3340*/  FMNMX3 R184, R172, R207, R7, !PT ;  /* 0x000000cfacb87276 */ /* 0x000fc80007800007 */
        /* <DEDUP_REMOVED lines=8> */
[----:B------:R-:W-:Y:S01]  /*33d0*/  FMNMX3 R184, R184, R23, R22, !PT ;  /* 0x00000017b8b87276 */ /* 0x000fe20007800016 */
[----:B------:R-:W-:-:S03]  /*33e0*/  FMUL R32, R32, UR4 ;  /* 0x0000000420207c20 */ /* 0x000fc60008400000 */
[----:B------:R-:W-:Y:S01]  /*33f0*/  FMNMX3 R184, R184, R25, R24, !PT ;  /* 0x00000019b8b87276 */ /* 0x000fe20007800018 */
[----:B------:R-:W-:-:S03]  /*3400*/  FMUL R33, R33, UR4 ;  /* 0x0000000421217c20 */ /* 0x000fc60008400000 */
[----:B------:R-:W-:Y:S01]  /*3410*/  FMNMX3 R184, R184, R27, R26, !PT ;  /* 0x0000001bb8b87276 */ /* 0x000fe2000780001a */
[----:B------:R-:W-:Y:S01]  /*3420*/  FMUL R34, R34, UR4 ;  /* 0x0000000422227c20 */ /* 0x000fe20008400000 */
[----:B------:R-:W-:Y:S02]  /*3430*/  FSEL R32, R32, -INF , P2 ;  /* 0xff80000020207808 */ /* 0x000fe40001000000 */
[----:B------:R-:W-:Y:S01]  /*3440*/  FMNMX3 R184, R184, R29, R28, !PT ;  /* 0x0000001db8b87276 */ /* 0x000fe2000780001c */
[----:B------:R-:W-:Y:S01]  /*3450*/  FMUL R35, R35, UR4 ;  /* 0x0000000423237c20 */ /* 0x000fe20008400000 */
[----:B------:R-:W-:Y:S02]  /*3460*/  FSEL R33, R33, -INF , P3 ;  /* 0xff80000021217808 */ /* 0x000fe40001800000 */
[----:B------:R-:W-:Y:S02]  /*3470*/  FSEL R34, R34, -INF , P5 ;  /* 0xff80000022227808 */ /* 0x000fe40002800000 */
[----:B------:R-:W-:-:S02]  /*3480*/  FMNMX3 R184, R184, R5, R32, !PT ;  /* 0x00000005b8b87276 */ /* 0x000fc40007800020 */
[----:B------:R-:W-:Y:S02]  /*3490*/  FSEL R35, R35, -INF , P4 ;  /* 0xff80000023237808 */ /* 0x000fe40002000000 */
[----:B------:R-:W-:-:S04]  /*34a0*/  FMNMX3 R184, R184, R33, R34, !PT ;  /* 0x00000021b8b87276 */ /* 0x000fc80007800022 */
[----:B------:R-:W-:-:S05]  /*34b0*/  FMNMX R206, R35, R184, !PT ;  /* 0x000000b823ce7209 */ /* 0x000fca0007800000 */
[----:B------:R-:W0:Y:S02]  /*34c0*/  SHFL.BFLY PT, R209, R206, 0x10, 0x1f ;  /* 0x0e001f00ced17f89 */ /* 0x000e2400000e0000 */
[----:B0-----:R-:W-:-:S05]  /*34d0*/  FMNMX3 R184, R206, -INF , R209, !PT ;  /* 0xff800000ceb87876 */ /* 0x001fca00078000d1 */
[----:B------:R-:W-:-:S04]  /*34e0*/  FADD R172, R172, -R184 ;  /* 0x800000b8acac7221 */ /* 0x000fc80000000000 */
[----:B------:R-:W-:Y:S01]  /*34f0*/  FMUL R204, R172, 1.4426950216293334961 ;  /* 0x3fb8aa3baccc7820 */ /* 0x000fe20000400000 */
[--C-:B------:R-:W-:Y:S01]  /*3500*/  FADD R172, R7, -R184.reuse ;  /* 0x800000b807ac7221 */ /* 0x100fe20000000000 */
[----:B------:R-:W-:-:S03]  /*3510*/  FADD R207, R207, -R184 ;  /* 0x800000b8cfcf7221 */ /* 0x000fc60000000000 */
[----:B------:R-:W-:Y:S01]  /*3520*/  FMUL R208, R172, 1.4426950216293334961 ;  /* 0x3fb8aa3bacd07820 */ /* 0x000fe20000400000 */
[--C-:B------:R-:W-:Y:S01]  /*3530*/  FADD R172, R113, -R184.reuse ;  /* 0x800000b871ac7221 */ /* 0x100fe20000000000 */
[----:B------:R-:W-:Y:S01]  /*3540*/  FMUL R207, R207, 1.4426950216293334961 ;  /* 0x3fb8aa3bcfcf7820 */ /* 0x000fe20000400000 */
[----:B------:R-:W-:Y:S02]  /*3550*/  MUFU.EX2 R204, R204 ;  /* 0x000000cc00cc7308 */ /* 0x000fe40000000800 */
[----:B------:R-:W-:Y:S01]  /*3560*/  FMUL R206, R172, 1.4426950216293334961 ;  /* 0x3fb8aa3bacce7820 */ /* 0x000fe20000400000 */
[----:B------:R-:W-:-:S05]  /*3570*/  FADD R172, R6, -R184 ;  /* 0x800000b806ac7221 */ /* 0x000fca0000000000 */
[----:B------:R0:W0:Y:S01]  /*3580*/  MUFU.EX2 R7, R207 ;  /* 0x000000cf00077308 */ /* 0x0000220000000800 */
[----:B------:R-:W-:Y:S01]  /*3590*/  FMUL R209, R172, 1.4426950216293334961 ;  /* 0x3fb8aa3bacd17820 */ /* 0x000fe20000400000 */
[----:B------:R-:W-:-:S06]  /*35a0*/  FADD R172, R9, -R184 ;  /* 0x800000b809ac7221 */ /* 0x000fcc0000000000 */
[----:B------:R-:W0:Y:S01]  /*35b0*/  MUFU.EX2 R113, R208 ;  /* 0x000000d000717308 */ /* 0x000e220000000800 */
[----:B------:R-:W-:Y:S01]  /*35c0*/  FMUL R210, R172, 1.4426950216293334961 ;  /* 0x3fb8aa3bacd27820 */ /* 0x000fe20000400000 */
[----:B------:R-:W-:-:S06]  /*35d0*/  FADD R172, R8, -R184 ;  /* 0x800000b808ac7221 */ /* 0x000fcc0000000000 */
[----:B------:R0:W1:Y:S02]  /*35e0*/  MUFU.EX2 R6, R206 ;  /* 0x000000ce00067308 */ /* 0x0000640000000800 */
[----:B0-----:R-:W-:Y:S01]  /*35f0*/  FMUL R207, R172, 1.4426950216293334961 ;  /* 0x3fb8aa3baccf7820 */ /* 0x001fe20000400000 */
[--C-:B------:R-:W-:Y:S01]  /*3600*/  FADD R172, R11, -R184.reuse ;  /* 0x800000b80bac7221 */ /* 0x100fe20000000000 */
[--C-:B------:R-:W-:Y:S01]  /*3610*/  FADD R19, R19, -R184.reuse ;  /* 0x800000b813137221 */ /* 0x100fe20000000000 */
[----:B------:R-:W-:-:S03]  /*3620*/  FADD R21, R21, -R184 ;  /* 0x800000b815157221 */ /* 0x000fc60000000000 */
[----:B------:R-:W0:Y:S01]  /*3630*/  MUFU.EX2 R9, R209 ;  /* 0x000000d100097308 */ /* 0x000e220000000800 */
[----:B------:R-:W-:Y:S01]  /*3640*/  FADD R206, R204, R7 ;  /* 0x00000007ccce7221 */ /* 0x000fe20000000000 */
[----:B------:R-:W-:Y:S01]  /*3650*/  FMUL R172, R172, 1.4426950216293334961 ;  /* 0x3fb8aa3bacac7820 */ /* 0x000fe20000400000 */
[----:B------:R-:W-:-:S05]  /*3660*/  FADD R10, R10, -R184 ;  /* 0x800000b80a0a7221 */ /* 0x000fca0000000000 */
[----:B------:R-:W0:Y:S01]  /*3670*/  MUFU.EX2 R8, R210 ;  /* 0x000000d200087308 */ /* 0x000e220000000800 */
[----:B------:R-:W-:Y:S01]  /*3680*/  FMUL R10, R10, 1.4426950216293334961 ;  /* 0x3fb8aa3b0a0a7820 */ /* 0x000fe20000400000 */
[----:B------:R-:W-:-:S06]  /*3690*/  FADD R13, R13, -R184 ;  /* 0x800000b80d0d7221 */ /* 0x000fcc0000000000 */
[----:B------:R0:W1:Y:S01]  /*36a0*/  MUFU.EX2 R11, R207 ;  /* 0x000000cf000b7308 */ /* 0x0000620000000800 */
[----:B------:R-:W-:Y:S01]  /*36b0*/  FMUL R13, R13, 1.4426950216293334961 ;  /* 0x3fb8aa3b0d0d7820 */ /* 0x000fe20000400000 */
[----:B------:R-:W-:Y:S01]  /*36c0*/  FADD R12, R12, -R184 ;  /* 0x800000b80c0c7221 */ /* 0x000fe20000000000 */
[----:B0-----:R-:W-:Y:S01]  /*36d0*/  FMUL R207, R19, 1.4426950216293334961 ;  /* 0x3fb8aa3b13cf7820 */ /* 0x001fe20000400000 */
[----:B------:R-:W-:Y:S01]  /*36e0*/  FMUL R19, R21, 1.4426950216293334961 ;  /* 0x3fb8aa3b15137820 */ /* 0x000fe20000400000 */
[----:B------:R-:W-:-:S03]  /*36f0*/  FADD R21, R113, R206 ;  /* 0x000000ce71157221 */ /* 0x000fc60000000000 */
[----:B------:R-:W0:Y:S01]  /*3700*/  MUFU.EX2 R172, R172 ;  /* 0x000000ac00ac7308 */ /* 0x000e220000000800 */
[----:B-1----:R-:W-:Y:S01]  /*3710*/  FADD R206, R6, R21 ;  /* 0x0000001506ce7221 */ /* 0x002fe20000000000 */
[----:B------:R-:W-:Y:S01]  /*3720*/  FMUL R12, R12, 1.4426950216293334961 ;  /* 0x3fb8aa3b0c0c7820 */ /* 0x000fe20000400000 */
[----:B------:R-:W-:Y:S02]  /*3730*/  FADD R15, R15, -R184 ;  /* 0x800000b80f0f7221 */ /* 0x000fe40000000000 */
[----:B------:R-:W-:-:S03]  /*3740*/  FADD R209, R9, R206 ;  /* 0x000000ce09d17221 */ /* 0x000fc60000000000 */
[----:B------:R-:W1:Y:S01]  /*3750*/  MUFU.EX2 R10, R10 ;  /* 0x0000000a000a7308 */ /* 0x000e620000000800 */
[--C-:B------:R-:W-:Y:S01]  /*3760*/  FADD R22, R22, -R184.reuse ;  /* 0x800000b816167221 */ /* 0x100fe20000000000 */
[--C-:B------:R-:W-:Y:S01]  /*3770*/  FADD R25, R25, -R184.reuse ;  /* 0x800000b819197221 */ /* 0x100fe20000000000 */
[----:B------:R-:W-:Y:S01]  /*3780*/  FADD R206, R8, R209 ;  /* 0x000000d108ce7221 */ /* 0x000fe20000000000 */
[----:B------:R-:W-:Y:S01]  /*3790*/  FMUL R15, R15, 1.4426950216293334961 ;  /* 0x3fb8aa3b0f0f7820 */ /* 0x000fe20000400000 */
[----:B------:R-:W-:-:S03]  /*37a0*/  FADD R14, R14, -R184 ;  /* 0x800000b80e0e7221 */ /* 0x000fc60000000000 */
[----:B------:R-:W1:Y:S01]  /*37b0*/  MUFU.EX2 R13, R13 ;  /* 0x0000000d000d7308 */ /* 0x000e620000000800 */
[----:B------:R-:W-:Y:S01]  /*37c0*/  FMUL R21, R22, 1.4426950216293334961 ;  /* 0x3fb8aa3b16157820 */ /* 0x000fe20000400000 */
[----:B------:R-:W-:Y:S01]  /*37d0*/  FMUL R22, R25, 1.4426950216293334961 ;  /* 0x3fb8aa3b19167820 */ /* 0x000fe20000400000 */
[----:B------:R-:W-:Y:S01]  /*37e0*/  FADD R25, R11, R206 ;  /* 0x000000ce0b197221 */ /* 0x000fe20000000000 */
[----:B------:R-:W-:Y:S01]  /*37f0*/  FMUL R14, R14, 1.4426950216293334961 ;  /* 0x3fb8aa3b0e0e7820 */ /* 0x000fe20000400000 */
[----:B------:R-:W-:-:S03]  /*3800*/  FADD R17, R17, -R184 ;  /* 0x800000b811117221 */ /* 0x000fc60000000000 */
[----:B------:R-:W3:Y:S01]  /*3810*/  MUFU.EX2 R12, R12 ;  /* 0x0000000c000c7308 */ /* 0x000ee20000000800 */
[----:B0-----:R-:W-:Y:S01]  /*3820*/  FADD R25, R172, R25 ;  /* 0x00000019ac197221 */ /* 0x001fe20000000000 */
[----:B------:R-:W-:Y:S01]  /*3830*/  FMUL R17, R17, 1.4426950216293334961 ;  /* 0x3fb8aa3b11117820 */ /* 0x000fe20000400000 */
[----:B------:R-:W-:-:S05]  /*3840*/  FADD R16, R16, -R184 ;  /* 0x800000b810107221 */ /* 0x000fca0000000000 */
[----:B------:R-:W0:Y:S01]  /*3850*/  MUFU.EX2 R15, R15 ;  /* 0x0000000f000f7308 */ /* 0x000e220000000800 */
[----:B-1----:R-:W-:Y:S01]  /*3860*/  FADD R206, R10, R25 ;  /* 0x000000190ace7221 */ /* 0x002fe20000000000 */
[----:B------:R-:W-:-:S06]  /*3870*/  FMUL R16, R16, 1.4426950216293334961 ;  /* 0x3fb8aa3b10107820 */ /* 0x000fcc0000400000 */
[----:B------:R-:W1:Y:S01]  /*3880*/  MUFU.EX2 R14, R14 ;  /* 0x0000000e000e7308 */ /* 0x000e620000000800 */
[----:B------:R-:W-:Y:S01]  /*3890*/  FADD R25, R13, R206 ;  /* 0x000000ce0d197221 */ /* 0x000fe20000000000 */
[----:B------:R-:W-:-:S06]  /*38a0*/  FADD R18, R18, -R184 ;  /* 0x800000b812127221 */ /* 0x000fcc0000000000 */
[----:B------:R-:W1:Y:S01]  /*38b0*/  MUFU.EX2 R17, R17 ;  /* 0x0000001100117308 */ /* 0x000e620000000800 */
[----:B---3--:R-:W-:Y:S01]  /*38c0*/  FADD R206, R12, R25 ;  /* 0x000000190cce7221 */ /* 0x008fe20000000000 */
[----:B------:R-:W-:Y:S01]  /*38d0*/  FMUL R18, R18, 1.4426950216293334961 ;  /* 0x3fb8aa3b12127820 */ /* 0x000fe20000400000 */
[----:B------:R-:W-:-:S05]  /*38e0*/  FADD R26, R26, -R184 ;  /* 0x800000b81a1a7221 */ /* 0x000fca0000000000 */
[----:B------:R-:W3:Y:S01]  /*38f0*/  MUFU.EX2 R16, R16 ;  /* 0x0000001000107308 */ /* 0x000ee20000000800 */
[----:B0-----:R-:W-:Y:S01]  /*3900*/  FADD R209, R15, R206 ;  /* 0x000000ce0fd17221 */ /* 0x001fe20000000000 */
[----:B------:R-:W-:Y:S01]  /*3910*/  FADD R20, R20, -R184 ;  /* 0x800000b814147221 */ /* 0x000fe20000000000 */
[----:B------:R-:W-:-:S05]  /*3920*/  FMUL R25, R26, 1.4426950216293334961 ;  /* 0x3fb8aa3b1a197820 */ /* 0x000fca0000400000 */
[----:B------:R-:W0:Y:S01]  /*3930*/  MUFU.EX2 R207, R207 ;  /* 0x000000cf00cf7308 */ /* 0x000e220000000800 */
[----:B-1----:R-:W-:Y:S01]  /*3940*/  FADD R26, R14, R209 ;  /* 0x000000d10e1a7221 */ /* 0x002fe20000000000 */
[----:B------:R-:W-:Y:S01]  /*3950*/  FMUL R20, R20, 1.4426950216293334961 ;  /* 0x3fb8aa3b14147820 */ /* 0x000fe20000400000 */
[----:B------:R-:W-:-:S05]  /*3960*/  FADD R23, R23, -R184 ;  /* 0x800000b817177221 */ /* 0x000fca0000000000 */
[----:B------:R-:W1:Y:S01]  /*3970*/  MUFU.EX2 R18, R18 ;  /* 0x0000001200127308 */ /* 0x000e620000000800 */
[----:B------:R-:W-:Y:S01]  /*3980*/  FADD R209, R17, R26 ;  /* 0x0000001a11d17221 */ /* 0x000fe20000000000 */
[----:B------:R-:W-:Y:S01]  /*3990*/  FMUL R23, R23, 1.4426950216293334961 ;  /* 0x3fb8aa3b17177820 */ /* 0x000fe20000400000 */
[----:B------:R-:W-:-:S05]  /*39a0*/  FADD R29, R29, -R184 ;  /* 0x800000b81d1d7221 */ /* 0x000fca0000000000 */
[----:B------:R-:W1:Y:S01]  /*39b0*/  MUFU.EX2 R19, R19 ;  /* 0x0000001300137308 */ /* 0x000e620000000800 */
[----:B---3--:R-:W-:Y:S01]  /*39c0*/  FADD R206, R16, R209 ;  /* 0x000000d110ce7221 */ /* 0x008fe20000000000 */
[----:B------:R-:W-:-:S06]  /*39d0*/  FMUL R26, R29, 1.4426950216293334961 ;  /* 0x3fb8aa3b1d1a7820 */ /* 0x000fcc0000400000 */
[----:B------:R-:W3:Y:S01]  /*39e0*/  MUFU.EX2 R20, R20 ;  /* 0x0000001400147308 */ /* 0x000ee20000000800 */
[----:B0-----:R-:W-:Y:S01]  /*39f0*/  FADD R29, R207, R206 ;  /* 0x000000cecf1d7221 */ /* 0x001fe20000000000 */
[----:B------:R-:W-:-:S06]  /*3a00*/  FADD R24, R24, -R184 ;  /* 0x800000b818187221 */ /* 0x000fcc0000000000 */
[----:B------:R-:W0:Y:S01]  /*3a10*/  MUFU.EX2 R23, R23 ;  /* 0x0000001700177308 */ /* 0x000e220000000800 */
[----:B-1----:R-:W-:Y:S01]  /*3a20*/  FADD R206, R18, R29 ;  /* 0x0000001d12ce7221 */ /* 0x002fe20000000000 */
[----:B------:R-:W-:Y:S01]  /*3a30*/  FMUL R24, R24, 1.4426950216293334961 ;  /* 0x3fb8aa3b18187820 */ /* 0x000fe20000400000 */
[----:B------:R-:W-:-:S05]  /*3a40*/  FADD R27, R27, -R184 ;  /* 0x800000b81b1b7221 */ /* 0x000fca0000000000 */
[----:B------:R-:W1:Y:S01]  /*3a50*/  MUFU.EX2 R21, R21 ;  /* 0x0000001500157308 */ /* 0x000e620000000800 */
[----:B------:R-:W-:Y:S01]  /*3a60*/  FADD R29, R19, R206 ;  /* 0x000000ce131d7221 */ /* 0x000fe20000000000 */
[----:B------:R-:W-:-:S06]  /*3a70*/  FMUL R27, R27, 1.4426950216293334961 ;  /* 0x3fb8aa3b1b1b7820 */ /* 0x000fcc0000400000 */
[----:B------:R-:W1:Y:S01]  /*3a80*/  MUFU.EX2 R22, R22 ;  /* 0x0000001600167308 */ /* 0x000e620000000800 */
[----:B---3--:R-:W-:Y:S01]  /*3a90*/  FADD R206, R20, R29 ;  /* 0x0000001d14ce7221 */ /* 0x008fe20000000000 */
[----:B------:R-:W-:-:S06]  /*3aa0*/  FADD R28, R28, -R184 ;  /* 0x800000b81c1c7221 */ /* 0x000fcc0000000000 */
[----:B------:R-:W3:Y:S01]  /*3ab0*/  MUFU.EX2 R24, R24 ;  /* 0x0000001800187308 */ /* 0x000ee20000000800 */
[----:B0-----:R-:W-:Y:S01]  /*3ac0*/  FADD R206, R23, R206 ;  /* 0x000000ce17ce7221 */ /* 0x001fe20000000000 */
[----:B------:R-:W-:-:S06]  /*3ad0*/  FMUL R28, R28, 1.4426950216293334961 ;  /* 0x3fb8aa3b1c1c7820 */ /* 0x000fcc0000400000 */
[----:B------:R-:W0:Y:S01]  /*3ae0*/  MUFU.EX2 R27, R27 ;  /* 0x0000001b001b7308 */ /* 0x000e220000000800 */
[----:B-1----:R-:W-:Y:S01]  /*3af0*/  FADD R29, R21, R206 ;  /* 0x000000ce151d7221 */ /* 0x002fe20000000000 */
[----:B------:R-:W-:-:S06]  /*3b00*/  FADD R5, R5, -R184 ;  /* 0x800000b805057221 */ /* 0x000fcc0000000000 */
[----:B------:R-:W1:Y:S01]  /*3b10*/  MUFU.EX2 R25, R25 ;  /* 0x0000001900197308 */ /* 0x000e620000000800 */
[----:B------:R-:W-:Y:S01]  /*3b20*/  FADD R29, R22, R29 ;  /* 0x0000001d161d7221 */ /* 0x000fe20000000000 */
[----:B------:R-:W-:Y:S01]  /*3b30*/  FMUL R5, R5, 1.4426950216293334961 ;  /* 0x3fb8aa3b05057820 */ /* 0x000fe20000400000 */
[----:B------:R-:W-:-:S05]  /*3b40*/  FADD R32, R32, -R184 ;  /* 0x800000b820207221 */ /* 0x000fca0000000000 */
[----:B------:R-:W1:Y:S01]  /*3b50*/  MUFU.EX2 R26, R26 ;  /* 0x0000001a001a7308 */ /* 0x000e620000000800 */
[----:B---3--:R-:W-:Y:S01]  /*3b60*/  FADD R206, R24, R29 ;  /* 0x0000001d18ce7221 */ /* 0x008fe20000000000 */
[----:B------:R-:W-:Y:S01]  /*3b70*/  FMUL R32, R32, 1.4426950216293334961 ;  /* 0x3fb8aa3b20207820 */ /* 0x000fe20000400000 */
[----:B------:R-:W-:-:S05]  /*3b80*/  FADD R33, R33, -R184 ;  /* 0x800000b821217221 */ /* 0x000fca0000000000 */
        /* <DEDUP_REMOVED lines=8> */
[----:B------:R-:W-:-:S07]  /*3c10*/  FADD R29, R26, R29 ;  /* 0x0000001d1a1d7221 */ /* 0x000fce0000000000 */
[----:B------:R-:W2:Y:S01]  /*3c20*/  MUFU.EX2 R33, R33 ;  /* 0x0000002100217308 */ /* 0x000ea20000000800 */
[----:B---3--:R-:W-:-:S07]  /*3c30*/  FADD R206, R28, R29 ;  /* 0x0000001d1cce7221 */ /* 0x008fce0000000000 */
[----:B------:R-:W3:Y:S01]  /*3c40*/  MUFU.EX2 R34, R34 ;  /* 0x0000002200227308 */ /* 0x000ee20000000800 */
[----:B0-----:R-:W-:Y:S01]  /*3c50*/  FADD R29, R5, R206 ;  /* 0x000000ce051d7221 */ /* 0x001fe20000000000 */
[----:B------:R-:W-:-:S03]  /*3c60*/  F2FP.SATFINITE.E4M3.F32.PACK_AB_MERGE_C R6, R6, R113, RZ ;  /* 0x000000710606723e */ /* 0x000fc600048070ff */
[----:B-1----:R-:W-:Y:S01]  /*3c70*/  FADD R206, R32, R29 ;  /* 0x0000001d20ce7221 */ /* 0x002fe20000000000 */
[----:B------:R-:W-:Y:S01]  /*3c80*/  FADD R35, R35, -R184 ;  /* 0x800000b823237221 */ /* 0x000fe20000000000 */
[----:B------:R-:W-:Y:S02]  /*3c90*/  F2FP.SATFINITE.E4M3.F32.PACK_AB_MERGE_C R113, R172, R11, RZ ;  /* 0x0000000bac71723e */ /* 0x000fe400048070ff */
[----:B--2---:R-:W-:Y:S01]  /*3ca0*/  FADD R11, R33, R206 ;  /* 0x000000ce210b7221 */ /* 0x004fe20000000000 */
[----:B------:R-:W-:-:S03]  /*3cb0*/  FMUL R35, R35, 1.4426950216293334961 ;  /* 0x3fb8aa3b23237820 */ /* 0x000fc60000400000 */
[----:B---3--:R-:W-:Y:S01]  /*3cc0*/  FADD R172, R34, R11 ;  /* 0x0000000b22ac7221 */ /* 0x008fe20000000000 */
[----:B------:R-:W-:Y:S02]  /*3cd0*/  IMAD.SHL.U32 R11, R38, 0x8, RZ ;  /* 0x00000008260b7824 */ /* 0x000fe400078e00ff */
[----:B------:R-:W0:Y:S03]  /*3ce0*/  MUFU.EX2 R35, R35 ;  /* 0x0000002300237308 */ /* 0x000e260000000800 */
[----:B------:R-:W-:Y:S01]  /*3cf0*/  LOP3.LUT R11, R11, 0x30, RZ, 0xc0, !PT ;  /* 0x000000300b0b7812 */ /* 0x000fe200078ec0ff */
[----:B------:R-:W-:Y:S04]  /*3d00*/  STS.U8 [R36+UR16+0x2000], R31 ;  /* 0x0020001f24007988 */ /* 0x000fe80008000010 */
[----:B------:R-:W-:Y:S01]  /*3d10*/  STS.U8 [R36+UR16+0x2200], R199 ;  /* 0x002200c724007988 */ /* 0x000fe20008000010 */
[----:B------:R-:W-:-:S03]  /*3d20*/  IMAD R11, R2, 0x20, R11 ;  /* 0x00000020020b7824 */ /* 0x000fc600078e020b */
[----:B------:R-:W-:Y:S04]  /*3d30*/  STS.U8 [R36+UR16+0x2400], R197 ;  /* 0x002400c524007988 */ /* 0x000fe80008000010 */
[----:B----4-:R-:W-:Y:S04]  /*3d40*/  STS.U8 [R36+UR16+0x2600], R195 ;  /* 0x002600c324007988 */ /* 0x010fe80008000010 */
[----:B-----5:R-:W-:Y:S04]  /*3d50*/  STS.U8 [R36+UR16+0x2800], R193 ;  /* 0x002800c124007988 */ /* 0x020fe80008000010 */
[----:B------:R-:W-:Y:S04]  /*3d60*/  STS.U8 [R36+UR16+0x2a00], R191 ;  /* 0x002a00bf24007988 */ /* 0x000fe80008000010 */
[----:B------:R-:W-:Y:S04]  /*3d70*/  STS.U8 [R36+UR16+0x2c00], R189 ;  /* 0x002c00bd24007988 */ /* 0x000fe80008000010 */
[----:B------:R-:W-:Y:S04]  /*3d80*/  STS.U8 [R36+UR16+0x2e00], R187 ;  /* 0x002e00bb24007988 */ /* 0x000fe80008000010 */
[----:B------:R1:W-:Y:S04]  /*3d90*/  STS.U8 [R91+UR16+0x2e80], R4 ;  /* 0x002e80045b007988 */ /* 0x0003e80008000010 */
[----:B------:R-:W-:Y:S04]  /*3da0*/  STS.U8 [R91+UR16+0x2080], R186 ;  /* 0x002080ba5b007988 */ /* 0x000fe80008000010 */
[----:B------:R2:W-:Y:S01]  /*3db0*/  STS.U8 [R91+UR16+0x2280], R122 ;  /* 0x0022807a5b007988 */ /* 0x0005e20008000010 */
[----:B-1----:R-:W-:-:S03]  /*3dc0*/  FADD R4, -R184, -INF ;  /* 0xff800000b8047421 */ /* 0x002fc60000000100 */
[----:B------:R-:W-:Y:S04]  /*3dd0*/  STS.U8 [R91+UR16+0x2480], R118 ;  /* 0x002480765b007988 */ /* 0x000fe80008000010 */
[----:B------:R-:W-:Y:S01]  /*3de0*/  STS.U8 [R91+UR16+0x2680], R116 ;  /* 0x002680745b007988 */ /* 0x000fe20008000010 */
[----:B--2---:R-:W-:-:S03]  /*3df0*/  LOP3.LUT R122, R11, R88, RZ, 0x3c, !PT ;  /* 0x000000580b7a7212 */ /* 0x004fc600078e3cff */
[----:B------:R-:W-:Y:S04]  /*3e00*/  STS.U8 [R91+UR16+0x2880], R114 ;  /* 0x002880725b007988 */ /* 0x000fe80008000010 */
[----:B------:R-:W-:Y:S04]  /*3e10*/  STS.U8 [R91+UR16+0x2a80], R112 ;  /* 0x002a80705b007988 */ /* 0x000fe80008000010 */
[----:B------:R-:W-:Y:S04]  /*3e20*/  STS.U8 [R91+UR16+0x2c80], R30 ;  /* 0x002c801e5b007988 */ /* 0x000fe80008000010 */
[----:B------:R1:W-:Y:S01]  /*3e30*/  STS.U8 [R90+UR16+0x2100], R185 ;  /* 0x002100b95a007988 */ /* 0x0003e20008000010 */
[----:B------:R-:W-:Y:S01]  /*3e40*/  F2FP.SATFINITE.E4M3.F32.PACK_AB_MERGE_C R12, R15, R12, RZ ;  /* 0x0000000c0f0c723e */ /* 0x000fe200048070ff */
[----:B------:R-:W-:Y:S01]  /*3e50*/  IMAD R122, R3, 0x40, R122 ;  /* 0x00000040037a7824 */ /* 0x000fe200078e027a */
[----:B------:R-:W-:-:S02]  /*3e60*/  F2FP.SATFINITE.E4M3.F32.PACK_AB_MERGE_C R16, R207, R16, RZ ;  /* 0x00000010cf10723e */ /* 0x000fc400048070ff */
[----:B------:R-:W-:Y:S01]  /*3e70*/  F2FP.SATFINITE.E4M3.F32.PACK_AB_MERGE_C R20, R23, R20, RZ ;  /* 0x000000141714723e */ /* 0x000fe200048070ff */
[----:B-1----:R-:W-:Y:S01]  /*3e80*/  FMUL R185, R4, 1.4426950216293334961 ;  /* 0x3fb8aa3b04b97820 */ /* 0x002fe20000400000 */
[----:B------:R-:W-:Y:S02]  /*3e90*/  F2FP.SATFINITE.E4M3.F32.PACK_AB_MERGE_C R24, R27, R24, RZ ;  /* 0x000000181b18723e */ /* 0x000fe400048070ff */
[----:B------:R-:W-:Y:S02]  /*3ea0*/  F2FP.SATFINITE.E4M3.F32.PACK_AB_MERGE_C R5, R5, R28, RZ ;  /* 0x0000001c0505723e */ /* 0x000fe400048070ff */
[----:B0-----:R-:W-:Y:S01]  /*3eb0*/  F2FP.SATFINITE.E4M3.F32.PACK_AB_MERGE_C R34, R35, R34, RZ ;  /* 0x000000222322723e */ /* 0x001fe200048070ff */
[----:B------:R-:W0:Y:S01]  /*3ec0*/  MUFU.EX2 R185, R185 ;  /* 0x000000b900b97308 */ /* 0x000e220000000800 */
[----:B------:R1:W-:Y:S01]  /*3ed0*/  STS.U8 [R90+UR16+0x2900], R115 ;  /* 0x002900735a007988 */ /* 0x0003e20008000010 */
[----:B------:R-:W-:Y:S02]  /*3ee0*/  F2FP.SATFINITE.E4M3.F32.PACK_AB_MERGE_C R113, R8, R9, R113 ;  /* 0x000000090871723e */ /* 0x000fe40004807071 */
[----:B------:R-:W-:Y:S01]  /*3ef0*/  F2FP.SATFINITE.E4M3.F32.PACK_AB_MERGE_C R112, R7, R204, R6 ;  /* 0x000000cc0770723e */ /* 0x000fe20004807006 */
[----:B------:R2:W-:Y:S01]  /*3f00*/  STS.U8 [R90+UR16+0x2300], R123 ;  /* 0x0023007b5a007988 */ /* 0x0005e20008000010 */
[----:B------:R-:W-:Y:S01]  /*3f10*/  F2FP.SATFINITE.E4M3.F32.PACK_AB_MERGE_C R114, R13, R10, R12 ;  /* 0x0000000a0d72723e */ /* 0x000fe2000480700c */
[----:B------:R-:W-:Y:S01]  /*3f20*/  FADD R172, R35, R172 ;  /* 0x000000ac23ac7221 */ /* 0x000fe20000000000 */
[----:B------:R-:W-:Y:S01]  /*3f30*/  F2FP.SATFINITE.E4M3.F32.PACK_AB_MERGE_C R116, R19, R18, R20 ;  /* 0x000000121374723e */ /* 0x000fe20004807014 */
[----:B------:R3:W-:Y:S01]  /*3f40*/  STS.U8 [R90+UR16+0x2500], R119 ;  /* 0x002500775a007988 */ /* 0x0007e20008000010 */
[----:B------:R-:W-:-:S02]  /*3f50*/  F2FP.SATFINITE.E4M3.F32.PACK_AB_MERGE_C R118, R26, R25, R5 ;  /* 0x000000191a76723e */ /* 0x000fc40004807005 */
[----:B-1----:R-:W-:Y:S01]  /*3f60*/  F2FP.SATFINITE.E4M3.F32.PACK_AB_MERGE_C R115, R17, R14, R16 ;  /* 0x0000000e1173723e */ /* 0x002fe20004807010 */
[----:B------:R1:W-:Y:S01]  /*3f70*/  STS.U8 [R90+UR16+0x2700], R117 ;  /* 0x002700755a007988 */ /* 0x0003e20008000010 */
[----:B--2---:R-:W-:-:S03]  /*3f80*/  LOP3.LUT R123, R122, 0x10, RZ, 0x3c, !PT ;  /* 0x000000107a7b7812 */ /* 0x004fc600078e3cff */
[----:B------:R2:W-:Y:S01]  /*3f90*/  STS.U8 [R90+UR16+0x2b00], R201 ;  /* 0x002b00c95a007988 */ /* 0x0005e20008000010 */
[----:B---3--:R-:W-:-:S03]  /*3fa0*/  F2FP.SATFINITE.E4M3.F32.PACK_AB_MERGE_C R119, R33, R32, R34 ;  /* 0x000000202177723e */ /* 0x008fc60004807022 */
[----:B------:R2:W-:Y:S01]  /*3fb0*/  STS.U8 [R90+UR16+0x2d00], R203 ;  /* 0x002d00cb5a007988 */ /* 0x0005e20008000010 */
[----:B-1----:R-:W-:-:S03]  /*3fc0*/  F2FP.SATFINITE.E4M3.F32.PACK_AB_MERGE_C R117, R22, R21, R24 ;  /* 0x000000151675723e */ /* 0x002fc60004807018 */
[----:B------:R2:W-:Y:S04]  /*3fd0*/  STS.U8 [R90+UR16+0x2f00], R205 ;  /* 0x002f00cd5a007988 */ /* 0x0005e80008000010 */
        /* <DEDUP_REMOVED lines=8> */
[----:B------:R2:W-:Y:S04]  /*4060*/  STS.128 [R122+UR16+0x1000], R112 ;  /* 0x001000707a007988 */ /* 0x0005e80008000c10 */
[----:B------:R2:W-:Y:S01]  /*4070*/  STS.128 [R123+UR16+0x1000], R116 ;  /* 0x001000747b007988 */ /* 0x0005e20008000c10 */
[----:B------:R-:W1:Y:S01]  /*4080*/  LDTM.16dp32bit_t0_t15.x32 R4, tmem[UR18] ;  /* 0x00000012000479ee */ /* 0x000e620008a80000 */
[----:B------:R-:W3:Y:S02]  /*4090*/  LDTM.16dp32bit_t16_t31.x32 R4, tmem[UR18+0x20] ;  /* 0x00002012000479ee */ /* 0x000ee40008aa0000 */
[----:B------:R2:W4:Y:S01]  /*40a0*/  SHFL.BFLY PT, R187, R172, 0x10, 0x1f ;  /* 0x0e001f00acbb7f89 */ /* 0x00052200000e0000 */
[----:B------:R-:W-:Y:S01]  /*40b0*/  NOP ;  /* 0x0000000000007918 */ /* 0x000fe20000000000 */
[----:B0-----:R-:W-:Y:S05]  /*40c0*/  @!P0 BRA `(.L_x_9) ;  /* 0x0000000000888947 */ /* 0x001fea0003800000 */
[C---:B-1-3--:R-:W-:Y:S01]  /*40d0*/  FMUL R4, R185.reuse, R4 ;  /* 0x00000004b9047220 */ /* 0x04afe20000400000 */
[C---:B------:R-:W-:Y:S01]  /*40e0*/  FMUL R5, R185.reuse, R5 ;  /* 0x00000005b9057220 */ /* 0x040fe20000400000 */
        /* <DEDUP_REMOVED lines=29> */
[----:B------:R-:W-:-:S04]  /*42c0*/  FMUL R35, R185, R35 ;  /* 0x00000023b9237220 */ /* 0x000fc80000400000 */
[----:B------:R0:W-:Y:S01]  /*42d0*/  STTM.16dp32bit_t0_t15.x32 tmem[UR18], R4 ;  /* 0x00000004000079ed */ /* 0x0001e20008a80012 */
[----:B------:R0:W-:Y:S02]  /*42e0*/  STTM.16dp32bit_t16_t31.x32 tmem[UR18+0x20], R4 ;  /* 0x00002004000079ed */ /* 0x0001e40008aa0012 */
.L_x_9:
[----:B---3--:R-:W3:Y:S02]  /*42f0*/  FENCE.VIEW.ASYNC.T ;  /* 0x00000000000073c6 */ /* 0x008ee40000000200 */
[----:B---3--:R-:W-:Y:S01]  /*4300*/  BAR.SYNC.DEFER_BLOCKING 0x0 ;  /* 0x0000000000007b1d */ /* 0x008fe20000010000 */
[----:B--2-4-:R-:W-:Y:S01]  /*4310*/  FADD R172, R172, R187 ;  /* 0x000000bbacac7221 */ /* 0x014fe20000000000 */
[----:B------:R-:W-:-:S03]  /*4320*/  UISETP.GE.AND UP0, UPT, UR15, 0x1, UPT ;  /* 0x000000010f00788c */ /* 0x000fc6000bf06270 */
[----:B------:R-:W-:Y:S01]  /*4330*/  FADD R172, R185, R172 ;  /* 0x000000acb9ac7221 */ /* 0x000fe20000000000 */
[----:B------:R2:W-:Y:S06]  /*4340*/  MEMBAR.ALL.CTA ;  /* 0x0000000000007992 */ /* 0x0005ec0000008000 */
[----:B--2---:R-:W2:Y:S02]  /*4350*/  FENCE.VIEW.ASYNC.S ;  /* 0x00000000000073c6 */ /* 0x004ea40000000000 */
[----:B--2---:R-:W-:Y:S06]  /*4360*/  BAR.SYNC.DEFER_BLOCKING 0x0 ;  /* 0x0000000000007b1d */ /* 0x004fec0000010000 */
[----:B------:R-:W-:Y:S05]  /*4370*/  @!P1 BRA `(.L_x_10) ;  /* 0x0000000000689947 */ /* 0x000fea0003800000 */
[----:B------:R-:W-:Y:S02]  /*4380*/  UIADD3 UR5, UPT, UPT, UR16, 0x2000, URZ ;  /* 0x0000200010057890 */ /* 0x000fe4000fffe0ff */
[----:B------:R-:W-:Y:S02]  /*4390*/  UIADD3 UR4, UPT, UPT, UR16, 0x1000, URZ ;  /* 0x0000100010047890 */ /* 0x000fe4000fffe0ff */
[----:B------:R-:W-:Y:S02]  /*43a0*/  USHF.R.U32.HI UR5, URZ, 0x4, UR5 ;  /* 0x00000004ff057899 */ /* 0x000fe40008011605 */
[----:B------:R-:W-:Y:S02]  /*43b0*/  USHF.R.U32.HI UR4, URZ, 0x4, UR4 ;  /* 0x00000004ff047899 */ /* 0x000fe40008011604 */
[----:B------:R-:W-:Y:S02]  /*43c0*/  USGXT.U32 UR12, UR5, 0xe ;  /* 0x0000000e050c789a */ /* 0x000fe40008000000 */
[----:B------:R-:W-:-:S02]  /*43d0*/  USGXT.U32 UR6, UR4, 0xe ;  /* 0x0000000e0406789a */ /* 0x000fc40008000000 */
[----:B------:R-:W-:Y:S01]  /*43e0*/  UIADD3 UR28, UP3, UPT, UR12, 0x2, URZ ;  /* 0x000000020c1c7890 */ /* 0x000fe2000ff7e0ff */
[----:B------:R-:W-:Y:S01]  /*43f0*/  UMOV UR8, 0xfffffffe ;  /* 0xfffffffe00087882 */ /* 0x000fe20000000000 */
[----:B------:R-:W-:Y:S01]  /*4400*/  UMOV UR9, 0x7fffbfdf ;  /* 0x7fffbfdf00097882 */ /* 0x000fe20000000000 */
[----:B------:R-:W-:Y:S01]  /*4410*/  UMOV UR4, URZ ;  /* 0x000000ff00047c82 */ /* 0x000fe20008000000 */
[----:B------:R-:W-:Y:S01]  /*4420*/  UMOV UR7, URZ ;  /* 0x000000ff00077c82 */ /* 0x000fe20008000000 */
[----:B------:R-:W-:Y:S02]  /*4430*/  UIADD3.X UR29, UPT, UPT, UR4, -0x7fffbfe0, URZ, UP3, !UPT ;  /* 0x80004020041d7890 */ /* 0x000fe40009ffe4ff */
        /* <DEDUP_REMOVED lines=10> */
[----:B------:R2:W-:Y:S01]  /*44e0*/  UTCQMMA gdesc[UR6], gdesc[UR12], tmem[UR17], tmem[UR22], idesc[UR23], UPT ;  /* 0x00ff160c060075ea */ /* 0x0005e2000b800311 */
[----:B------:R2:W-:Y:S01]  /*44f0*/  UTCQMMA gdesc[UR8], gdesc[UR28], tmem[UR17], tmem[UR30], idesc[UR31], UPT ;  /* 0x00ff1e1c080075ea */ /* 0x0005e2000b800311 */
[----:B------:R2:W-:Y:S01]  /*4500*/  UTCBAR [UR4], URZ ;  /* 0x000000ff040073e9 */ /* 0x0005e200080000ff */
[----:B------:R-:W-:Y:S01]  /*4510*/  NOP ;  /* 0x0000000000007918 */ /* 0x000fe20000000000 */
.L_x_10:
[----:B------:R-:W-:Y:S01]  /*4520*/  FSEL R184, R184, -INF , P0 ;  /* 0xff800000b8b87808 */ /* 0x000fe20000000000 */
[----:B--2---:R-:W-:Y:S01]  /*4530*/  UMOV UR8, URZ ;  /* 0x000000ff00087c82 */ /* 0x004fe20008000000 */
[----:B------:R-:W-:Y:S01]  /*4540*/  FSEL R172, R172, 1, P0 ;  /* 0x3f800000acac7808 */ /* 0x000fe20000000000 */
[----:B------:R-:W-:Y:S06]  /*4550*/  BRA.U !UP0, `(.L_x_11) ;  /* 0x0000003108387547 */ /* 0x000fec000b800000 */
[----:B------:R-:W-:Y:S01]  /*4560*/  USHF.R.U32.HI UR35, URZ, 0x4, UR16 ;  /* 0x00000004ff237899 */ /* 0x000fe20008011610 */
[----:B------:R-:W-:Y:S01]  /*4570*/  IMAD.SHL.U32 R186, R173, 0x40, RZ ;  /* 0x00000040adba7824 */ /* 0x000fe200078e00ff */
[----:B------:R-:W-:Y:S01]  /*4580*/  UIADD3 UR8, UPT, UPT, UR16, 0x1000, URZ ;  /* 0x0000100010087890 */ /* 0x000fe2000fffe0ff */
[----:B------:R-:W-:Y:S01]  /*4590*/  IMAD.MOV.U32 R195, RZ, RZ, R184 ;  /* 0x000000ffffc37224 */ /* 0x000fe200078e00b8 */
[----:B------:R-:W-:Y:S01]  /*45a0*/  USGXT.U32 UR35, UR35, 0xe ;  /* 0x0000000e2323789a */ /* 0x000fe20008000000 */
[----:B------:R-:W-:Y:S01]  /*45b0*/  IMAD.MOV.U32 R185, RZ, RZ, RZ ;  /* 0x000000ffffb97224 */ /* 0x000fe200078e00ff */
[----:B------:R-:W-:Y:S01]  /*45c0*/  UIADD3 UR6, UPT, UPT, UR16, 0x4000, URZ ;  /* 0x0000400010067890 */ /* 0x000fe2000fffe0ff */
[----:B------:R-:W-:Y:S01]  /*45d0*/  IMAD.MOV.U32 R173, RZ, RZ, R186 ;  /* 0x000000ffffad7224 */ /* 0x000fe200078e00ba */
[----:B------:R-:W-:Y:S02]  /*45e0*/  USHF.R.U32.HI UR8, URZ, 0x4, UR8 ;  /* 0x00000004ff087899 */ /* 0x000fe40008011608 */
[----:B------:R-:W-:-:S02]  /*45f0*/  USHF.R.U32.HI UR4, URZ, 0x4, UR10 ;  /* 0x00000004ff047899 */ /* 0x000fc4000801160a */
[----:B------:R-:W-:Y:S02]  /*4600*/  UIADD3 UR36, UP0, UPT, UR35, 0x80, URZ ;  /* 0x0000008023247890 */ /* 0x000fe4000ff1e0ff */
[----:B------:R-:W-:Y:S02]  /*4610*/  USHF.R.U32.HI UR6, URZ, 0x4, UR6 ;  /* 0x00000004ff067899 */ /* 0x000fe40008011606 */
[----:B------:R-:W-:Y:S02]  /*4620*/  USGXT.U32 UR42, UR8, 0xe ;  /* 0x0000000e082a789a */ /* 0x000fe40008000000 */
[----:B------:R-:W-:Y:S01]  /*4630*/  USHF.L.U32 UR21, UR11, 0x6, URZ ;  /* 0x000000060b157899 */ /* 0x000fe200080006ff */
[----:B------:R-:W-:Y:S01]  /*4640*/  UMOV UR5, URZ ;  /* 0x000000ff00057c82 */ /* 0x000fe20008000000 */
[----:B------:R-:W-:Y:S02]  /*4650*/  USGXT.U32 UR4, UR4, 0xe ;  /* 0x0000000e0404789a */ /* 0x000fe40008000000 */
[----:B------:R-:W-:-:S02]  /*4660*/  UIADD3.X UR37, UPT, UPT, UR5, -0x7fffbfe0, URZ, UP0, !UPT ;  /* 0x8000402005257890 */ /* 0x000fc400087fe4ff */
[----:B------:R-:W-:Y:S02]  /*4670*/  USGXT.U32 UR6, UR6, 0xe ;  /* 0x0000000e0606789a */ /* 0x000fe40008000000 */
[----:B------:R-:W-:Y:S01]  /*4680*/  UIADD3 UR38, UP0, UPT, UR42, 0x2, URZ ;  /* 0x000000022a267890 */ /* 0x000fe2000ff1e0ff */
[----:B------:R-:W-:Y:S01]  /*4690*/  UMOV UR22, 0xfffffffe ;  /* 0xfffffffe00167882 */ /* 0x000fe20000000000 */
[----:B------:R-:W-:Y:S01]  /*46a0*/  UMOV UR23, 0x7fffbfdf ;  /* 0x7fffbfdf00177882 */ /* 0x000fe20000000000 */
[----:B------:R-:W-:Y:S01]  /*46b0*/  UMOV UR7, URZ ;  /* 0x000000ff00077c82 */ /* 0x000fe20008000000 */
[----:B------:R-:W-:Y:S02]  /*46c0*/  UIADD3.64 UR40, UPT, UPT, UR4, -UR22, URZ ;  /* 0x8000001604287297 */ /* 0x000fe4000fffe0ff */
[----:B------:R-:W-:Y:S01]  /*46d0*/  UISETP.NE.U32.AND UP3, UPT, UR24, URZ, UPT ;  /* 0x000000ff1800728c */ /* 0x000fe2000bf65070 */
[----:B------:R-:W-:Y:S01]  /*46e0*/  UMOV UR33, 0x1 ;  /* 0x0000000100217882 */ /* 0x000fe20000000000 */
[----:B------:R-:W2:Y:S01]  /*46f0*/  LDCU UR43, c[0x0][0x3a8] ;  /* 0x00007500ff2b77ac */ /* 0x000ea20008000800 */
[----:B------:R-:W-:-:S02]  /*4700*/  UIADD3.X UR39, UPT, UPT, UR7, -0x7fffbfe0, URZ, UP0, !UPT ;  /* 0x8000402007277890 */ /* 0x000fc400087fe4ff */
[----:B------:R-:W-:Y:S01]  /*4710*/  UIADD3.64 UR22, UPT, UPT, UR6, -UR22, URZ ;  /* 0x8000001606167297 */ /* 0x000fe2000fffe0ff */
[----:B------:R-:W-:Y:S01]  /*4720*/  UMOV UR12, URZ ;  /* 0x000000ff000c7c82 */ /* 0x000fe20008000000 */
[----:B------:R-:W-:Y:S01]  /*4730*/  UMOV UR13, URZ ;  /* 0x000000ff000d7c82 */ /* 0x000fe20008000000 */
[----:B------:R-:W-:Y:S01]  /*4740*/  UMOV UR9, URZ ;  /* 0x000000ff00097c82 */ /* 0x000fe20008000000 */
[----:B------:R-:W-:-:S08]  /*4750*/  UMOV UR34, UR21 ;  /* 0x0000001500227c82 */ /* 0x000fd00008000000 */
.L_x_16:
[----:B------:R-:W-:Y:S02]  /*4760*/  SHF.R.S32.HI R193, RZ, 0x1f, R173 ;  /* 0x0000001fffc17819 */ /* 0x000fe400000114ad */
[C---:B01----:R-:W-:Y:S02]  /*4770*/  IADD3 R4, P0, PT, R173.reuse, R182, RZ ;  /* 0x000000b6ad047210 */ /* 0x043fe40007f1e0ff */
[----:B------:R-:W-:-:S03]  /*4780*/  IADD3 R6, P1, PT, R173, R174, RZ ;  /* 0x000000aead067210 */ /* 0x000fc60007f3e0ff */
[----:B------:R-:W-:Y:S01]  /*4790*/  IMAD.X R5, R193, 0x1, R183, P0 ;  /* 0x00000001c1057824 */ /* 0x000fe200000e06b7 */
[----:B------:R-:W-:Y:S01]  /*47a0*/  IADD3 R8, P0, PT, R173, R164, RZ ;  /* 0x000000a4ad087210 */ /* 0x000fe20007f1e0ff */
[----:B------:R-:W-:Y:S01]  /*47b0*/  IMAD.X R7, R193, 0x1, R175, P1 ;  /* 0x00000001c1077824 */ /* 0x000fe200008e06af */
[----:B------:R-:W-:Y:S02]  /*47c0*/  IADD3 R10, P1, PT, R173, R156, RZ ;  /* 0x0000009cad0a7210 */ /* 0x000fe40007f3e0ff */
[----:B------:R0:W3:Y:S01]  /*47d0*/  LDG.E.U8 R21, desc[UR26][R4.64] ;  /* 0x0000001a04157981 */ /* 0x0000e2000c1e1100 */
[----:B------:R-:W-:Y:S01]  /*47e0*/  IMAD.X R9, R193, 0x1, R165, P0 ;  /* 0x00000001c1097824 */ /* 0x000fe200000e06a5 */
[----:B------:R-:W-:Y:S01]  /*47f0*/  IADD3 R12, P0, PT, R173, R148, RZ ;  /* 0x00000094ad0c7210 */ /* 0x000fe20007f1e0ff */
[----:B------:R-:W-:Y:S01]  /*4800*/  IMAD.X R11, R193, 0x1, R157, P1 ;  /* 0x00000001c10b7824 */ /* 0x000fe200008e069d */
[----:B------:R-:W-:Y:S01]  /*4810*/  IADD3 R14, P1, PT, R173, R140, RZ ;  /* 0x0000008cad0e7210 */ /* 0x000fe20007f3e0ff */
[----:B------:R1:W4:Y:S02]  /*4820*/  LDG.E.U8 R25, desc[UR26][R6.64] ;  /* 0x0000001a06197981 */ /* 0x000324000c1e1100 */
[----:B------:R-:W-:Y:S01]  /*4830*/  IMAD.X R13, R193, 0x1, R149, P0 ;  /* 0x00000001c10d7824 */ /* 0x000fe200000e0695 */
[----:B------:R-:W-:Y:S01]  /*4840*/  IADD3 R16, P0, PT, R173, R132, RZ ;  /* 0x00000084ad107210 */ /* 0x000fe20007f1e0ff */
[----:B------:R-:W-:Y:S01]  /*4850*/  IMAD.X R15, R193, 0x1, R141, P1 ;  /* 0x00000001c10f7824 */ /* 0x000fe200008e068d */
[----:B------:R-:W-:Y:S01]  /*4860*/  IADD3 R18, P1, PT, R173, R124, RZ ;  /* 0x0000007cad127210 */ /* 0x000fe20007f3e0ff */
[----:B--2---:R5:W2:Y:S02]  /*4870*/  LDG.E.U8 R29, desc[UR26][R8.64] ;  /* 0x0000001a081d7981 */ /* 0x004aa4000c1e1100 */
[----:B------:R-:W-:Y:S01]  /*4880*/  IMAD.X R17, R193, 0x1, R133, P0 ;  /* 0x00000001c1117824 */ /* 0x000fe200000e0685 */
[----:B0-----:R-:W-:Y:S01]  /*4890*/  IADD3 R4, P0, PT, R173, R180, RZ ;  /* 0x000000b4ad047210 */ /* 0x001fe20007f1e0ff */
[----:B------:R-:W-:Y:S01]  /*48a0*/  IMAD.X R19, R193, 0x1, R125, P1 ;  /* 0x00000001c1137824 */ /* 0x000fe200008e067d */
[----:B-1----:R-:W-:Y:S01]  /*48b0*/  IADD3 R6, P1, PT, R173, R170, RZ ;  /* 0x000000aaad067210 */ /* 0x002fe20007f3e0ff */
[----:B------:R0:W2:Y:S02]  /*48c0*/  LDG.E.U8 R33, desc[UR26][R10.64] ;  /* 0x0000001a0a217981 */ /* 0x0000a4000c1e1100 */
[----:B------:R-:W-:Y:S01]  /*48d0*/  IMAD.X R5, R193, 0x1, R181, P0 ;  /* 0x00000001c1057824 */ /* 0x000fe200000e06b5 */
[----:B-----5:R-:W-:Y:S01]  /*48e0*/  IADD3 R8, P0, PT, R173, R162, RZ ;  /* 0x000000a2ad087210 */ /* 0x020fe20007f1e0ff */
[----:B------:R1:W5:Y:S01]  /*48f0*/  LDG.E.U8 R113, desc[UR26][R12.64] ;  /* 0x0000001a0c717981 */ /* 0x000362000c1e1100 */
[----:B------:R-:W-:-:S03]  /*4900*/  IMAD.X R7, R193, 0x1, R171, P1 ;  /* 0x00000001c1077824 */ /* 0x000fc600008e06ab */
[----:B------:R-:W-:Y:S01]  /*4910*/  IMAD.X R9, R193, 0x1, R163, P0 ;  /* 0x00000001c1097824 */ /* 0x000fe200000e06a3 */
[C---:B0-----:R-:W-:Y:S01]  /*4920*/  IADD3 R10, P1, PT, R173.reuse, R154, RZ ;  /* 0x0000009aad0a7210 */ /* 0x041fe20007f3e0ff */
[----:B------:R0:W5:Y:S01]  /*4930*/  LDG.E.U8 R117, desc[UR26][R14.64] ;  /* 0x0000001a0e757981 */ /* 0x000162000c1e1100 */
[----:B-1----:R-:W-:-:S03]  /*4940*/  IADD3 R12, P0, PT, R173, R146, RZ ;  /* 0x00000092ad0c7210 */ /* 0x002fc60007f1e0ff */
[----:B------:R1:W5:Y:S01]  /*4950*/  LDG.E.U8 R187, desc[UR26][R16.64] ;  /* 0x0000001a10bb7981 */ /* 0x000362000c1e1100 */
[C---:B------:R-:W-:Y:S02]  /*4960*/  IMAD.X R11, R193.reuse, 0x1, R155, P1 ;  /* 0x00000001c10b7824 */ /* 0x040fe400008e069b */
        /* <DEDUP_REMOVED lines=47> */
[----:B------:R-:W-:-:S03]  /*4c60*/  IMAD.X R11, R193, 0x1, R151, P1 ;  /* 0x00000001c10b7824 */ /* 0x000fc600008e0697 */
[----:B------:R1:W5:Y:S01]  /*4c70*/  LDG.E.U8 R22, desc[UR26][R4.64] ;  /* 0x0000001a04167981 */ /* 0x000362000c1e1100 */
[----:B------:R-:W-:Y:S01]  /*4c80*/  IMAD.X R13, R193, 0x1, R143, P0 ;  /* 0x00000001c10d7824 */ /* 0x000fe200000e068f */
[C---:B0-----:R-:W-:Y:S02]  /*4c90*/  IADD3 R14, P1, PT, R173.reuse, R134, RZ ;  /* 0x00000086ad0e7210 */ /* 0x041fe40007f3e0ff */
[----:B------:R-:W5:Y:S01]  /*4ca0*/  LDG.E.U8 R19, desc[UR26][R18.64] ;  /* 0x0000001a12137981 */ /* 0x000f62000c1e1100 */
[----:B-1----:R-:W-:-:S03]  /*4cb0*/  IADD3 R16, P2, PT, R173, R126, RZ ;  /* 0x0000007ead107210 */ /* 0x002fc60007f5e0ff */
[----:B------:R-:W5:Y:S01]  /*4cc0*/  LDG.E.U8 R6, desc[UR26][R6.64] ;  /* 0x0000001a06067981 */ /* 0x000f62000c1e1100 */
[----:B------:R-:W-:Y:S01]  /*4cd0*/  IADD3 R4, P0, PT, R173, R108, RZ ;  /* 0x0000006cad047210 */ /* 0x000fe20007f1e0ff */
[C---:B------:R-:W-:Y:S02]  /*4ce0*/  IMAD.X R15, R193.reuse, 0x1, R135, P1 ;  /* 0x00000001c10f7824 */ /* 0x040fe400008e0687 */
[----:B------:R-:W5:Y:S01]  /*4cf0*/  LDG.E.U8 R8, desc[UR26][R8.64] ;  /* 0x0000001a08087981 */ /* 0x000f62000c1e1100 */
[C---:B------:R-:W-:Y:S02]  /*4d00*/  IMAD.X R17, R193.reuse, 0x1, R127, P2 ;  /* 0x00000001c1117824 */ /* 0x040fe400010e067f */
[----:B------:R-:W-:Y:S01]  /*4d10*/  IMAD.X R5, R193, 0x1, R109, P0 ;  /* 0x00000001c1057824 */ /* 0x000fe200000e066d */
[----:B------:R-:W5:Y:S04]  /*4d20*/  LDG.E.U8 R10, desc[UR26][R10.64] ;  /* 0x0000001a0a0a7981 */ /* 0x000f68000c1e1100 */
[----:B------:R-:W5:Y:S04]  /*4d30*/  LDG.E.U8 R12, desc[UR26][R12.64] ;  /* 0x0000001a0c0c7981 */ /* 0x000f68000c1e1100 */
[----:B------:R-:W5:Y:S04]  /*4d40*/  LDG.E.U8 R14, desc[UR26][R14.64] ;  /* 0x0000001a0e0e7981 */ /* 0x000f68000c1e1100 */
[----:B------:R-:W5:Y:S04]  /*4d50*/  LDG.E.U8 R16, desc[UR26][R16.64] ;  /* 0x0000001a10107981 */ /* 0x000f68000c1e1100 */
[----:B------:R-:W5:Y:S01]  /*4d60*/  LDG.E.U8 R4, desc[UR26][R4.64] ;  /* 0x0000001a04047981 */ /* 0x000f62000c1e1100 */
[----:B------:R-:W-:-:S02]  /*4d70*/  UMOV UR10, 0x1 ;  /* 0x00000001000a7882 */ /* 0x000fc40000000000 */
[----:B------:R-:W-:-:S04]  /*4d80*/  @!UP2 UIADD3 UR10, UPT, UPT, -UR10, 0x100000, URZ ;  /* 0x001000000a0aa890 */ /* 0x000fc8000fffe1ff */
[----:B------:R-:W-:Y:S02]  /*4d90*/  @!UP2 USHF.L.U32 UR11, UR10, 0xb, URZ ;  /* 0x0000000b0a0ba899 */ /* 0x000fe400080006ff */
[----:B------:R-:W-:Y:S01]  /*4da0*/  @!UP2 USHF.L.U32 UR10, UR10, 0x1, URZ ;  /* 0x000000010a0aa899 */ /* 0x000fe200080006ff */
[----:B------:R-:W-:Y:S01]  /*4db0*/  VOTEU.ALL UP0, P6 ;  /* 0x0000000000ff7886 */ /* 0x000fe20003000000 */
[----:B---3--:R0:W-:Y:S04]  /*4dc0*/  STS.U8 [R36+UR16+0x3000], R21 ;  /* 0x0030001524007988 */ /* 0x0081e80008000010 */
[----:B----4-:R0:W-:Y:S04]  /*4dd0*/  STS.U8 [R36+UR16+0x3200], R25 ;  /* 0x0032001924007988 */ /* 0x0101e80008000010 */
[----:B--2---:R0:W-:Y:S04]  /*4de0*/  STS.U8 [R36+UR16+0x3400], R29 ;  /* 0x0034001d24007988 */ /* 0x0041e80008000010 */
[----:B------:R0:W-:Y:S04]  /*4df0*/  STS.U8 [R36+UR16+0x3600], R33 ;  /* 0x0036002124007988 */ /* 0x0001e80008000010 */
[----:B-----5:R0:W-:Y:S04]  /*4e00*/  STS.U8 [R36+UR16+0x3800], R113 ;  /* 0x0038007124007988 */ /* 0x0201e80008000010 */
        /* <DEDUP_REMOVED lines=26> */
[----:B------:R0:W-:Y:S01]  /*4fb0*/  STS.U8 [R89+UR16+0x3f80], R4 ;  /* 0x003f800459007988 */ /* 0x0001e20008000010 */
[----:B------:R1:W-:Y:S06]  /*4fc0*/  MEMBAR.ALL.CTA ;  /* 0x0000000000007992 */ /* 0x0003ec0000008000 */
[----:B-1----:R-:W-:Y:S04]  /*4fd0*/  FENCE.VIEW.ASYNC.S ;  /* 0x00000000000073c6 */ /* 0x002fe80000000000 */
[----:B------:R-:W1:Y:S02]  /*4fe0*/  FENCE.VIEW.ASYNC.S ;  /* 0x00000000000073c6 */ /* 0x000e640000000000 */
[----:B-1----:R0:W1:Y:S02]  /*4ff0*/  @!UP0 SYNCS.EXCH.64 URZ, [UR16+0x5010], UR10 ;  /* 0x0050100a10ff85b2 */ /* 0x0020640008000100 */
[----:B-1----:R-:W-:Y:S06]  /*5000*/  BAR.SYNC.DEFER_BLOCKING 0x0 ;  /* 0x0000000000007b1d */ /* 0x002fec0000010000 */
[----:B0-----:R-:W-:Y:S05]  /*5010*/  BRA.U UP3, `(.L_x_12) ;  /* 0x00000001033c7547 */ /* 0x001fea000b800000 */
[----:B------:R-:W-:Y:S01]  /*5020*/  UIADD3 UR10, UPT, UPT, UR16, 0x5010, URZ ;  /* 0x00005010100a7890 */ /* 0x000fe2000fffe0ff */
[----:B------:R-:W-:Y:S01]  /*5030*/  UMOV UR28, UR35 ;  /* 0x00000023001c7c82 */ /* 0x000fe20008000000 */
[----:B------:R-:W-:Y:S01]  /*5040*/  UMOV UR29, 0x80004020 ;  /* 0x80004020001d7882 */ /* 0x000fe20000000000 */
[----:B------:R-:W-:Y:S01]  /*5050*/  UMOV UR24, UR4 ;  /* 0x0000000400187c82 */ /* 0x000fe20008000000 */
[----:B------:R-:W-:Y:S01]  /*5060*/  UMOV UR25, 0x80004020 ;  /* 0x8000402000197882 */ /* 0x000fe20000000000 */
[----:B------:R-:W-:Y:S01]  /*5070*/  UMOV UR30, 0x0 ;  /* 0x00000000001e7882 */ /* 0x000fe20000000000 */
[----:B------:R-:W-:Y:S01]  /*5080*/  UMOV UR31, 0x4108010 ;  /* 0x04108010001f7882 */ /* 0x000fe20000000000 */
[----:B------:R-:W-:Y:S01]  /*5090*/  UMOV UR11, URZ ;  /* 0x000000ff000b7c82 */ /* 0x000fe20008000000 */
[----:B------:R-:W-:Y:S01]  /*50a0*/  UMOV UR44, 0x0 ;  /* 0x00000000002c7882 */ /* 0x000fe20000000000 */
[----:B------:R-:W-:Y:S01]  /*50b0*/  UMOV UR45, 0x4108010 ;  /* 0x04108010002d7882 */ /* 0x000fe20000000000 */
[----:B------:R0:W-:Y:S01]  /*50c0*/  UTCQMMA gdesc[UR28], gdesc[UR24], tmem[UR20], tmem[UR30], idesc[UR31], !UPT ;  /* 0x00ff1e181c0075ea */ /* 0x0001e2000f800314 */
[----:B------:R-:W-:Y:S01]  /*50d0*/  UMOV UR10, UR10 ;  /* 0x0000000a000a7c82 */ /* 0x000fe20008000000 */
[----:B------:R0:W-:Y:S01]  /*50e0*/  UTCQMMA gdesc[UR36], gdesc[UR40], tmem[UR20], tmem[UR44], idesc[UR45], UPT ;  /* 0x00ff2c28240075ea */ /* 0x0001e2000b800314 */
[----:B------:R0:W-:Y:S01]  /*50f0*/  UTCBAR [UR10], URZ ;  /* 0x000000ff0a0073e9 */ /* 0x0001e200080000ff */
[----:B------:R-:W-:-:S02]  /*5100*/  NOP ;  /* 0x0000000000007918 */ /* 0x000fc40000000000 */
.L_x_12:
[----:B------:R-:W1:Y:S01]  /*5110*/  SYNCS.PHASECHK.TRANS64.TRYWAIT P5, [UR16+0x5010], RZ ;  /* 0x005010ffff0075a7 */ /* 0x000e6200080a1110 */
[----:B------:R-:W-:-:S04]  /*5120*/  IADD3 R112, P0, PT, R88, UR12, RZ ;  /* 0x0000000c58707c10 */ /* 0x000fc8000ff1e0ff */
[C---:B------:R-:W-:Y:S01]  /*5130*/  IADD3 R4, P4, PT, R112.reuse, 0x42, RZ ;  /* 0x0000004270047810 */ /* 0x040fe20007f9e0ff */
[----:B------:R-:W-:Y:S01]  /*5140*/  IMAD.X R113, RZ, RZ, UR13, P0 ;  /* 0x0000000dff717e24 */ /* 0x000fe200080e06ff */
[C---:B------:R-:W-:Y:S02]  /*5150*/  IADD3 R114, P3, PT, R112.reuse, 0x40, RZ ;  /* 0x0000004070727810 */ /* 0x040fe40007f7e0ff */
[----:B------:R-:W-:Y:S01]  /*5160*/  IADD3 R6, P1, PT, R112, 0x43, RZ ;  /* 0x0000004370067810 */ /* 0x000fe20007f3e0ff */
[--C-:B------:R-:W-:Y:S01]  /*5170*/  IMAD.X R117, RZ, RZ, R113.reuse, P4 ;  /* 0x000000ffff757224 */ /* 0x100fe200020e0671 */
[-C--:B------:R-:W-:Y:S01]  /*5180*/  ISETP.GT.U32.AND P2, PT, R4, R39.reuse, PT ;  /* 0x000000270400720c */ /* 0x080fe20003f44070 */
[--C-:B------:R-:W-:Y:S01]  /*5190*/  IMAD.X R115, RZ, RZ, R113.reuse, P3 ;  /* 0x000000ffff737224 */ /* 0x100fe200018e0671 */
[----:B------:R-:W-:Y:S01]  /*51a0*/  IADD3 R4, P0, PT, R112, 0x44, RZ ;  /* 0x0000004470047810 */ /* 0x000fe20007f1e0ff */
[----:B------:R-:W-:Y:S01]  /*51b0*/  IMAD.X R119, RZ, RZ, R113, P1 ;  /* 0x000000ffff777224 */ /* 0x000fe200008e0671 */
[----:B------:R-:W-:-:S02]  /*51c0*/  ISETP.GT.U32.AND P3, PT, R6, R39, PT ;  /* 0x000000270600720c */ /* 0x000fc40003f64070 */
[----:B------:R-:W-:Y:S02]  /*51d0*/  ISETP.GT.U32.AND P4, PT, R4, R39, PT ;  /* 0x000000270400720c */ /* 0x000fe40003f84070 */
[----:B------:R-:W-:Y:S01]  /*51e0*/  IADD3 R116, P1, PT, R112, 0x45, RZ ;  /* 0x0000004570747810 */ /* 0x000fe20007f3e0ff */
[----:B-1----:R-:W-:-:S12]  /*51f0*/  @!P5 BRA `(.L_x_13) ;  /* 0x0000004000b0d947 */ /* 0x002fd80003800000 */
.L_x_22:
[----:B------:R-:W-:Y:S01]  /*5200*/  BAR.SYNC.DEFER_BLOCKING 0x0 ;  /* 0x0000000000007b1d */ /* 0x000fe20000010000 */
[C---:B------:R-:W-:Y:S01]  /*5210*/  IADD3 R118, P5, PT, R112.reuse, 0x46, RZ ;  /* 0x0000004670767810 */ /* 0x040fe20007fbe0ff */
[--C-:B------:R-:W-:Y:S01]  /*5220*/  IMAD.X R187, RZ, RZ, R113.reuse, P0 ;  /* 0x000000ffffbb7224 */ /* 0x100fe200000e0671 */
[C---:B------:R-:W-:Y:S01]  /*5230*/  IADD3 R184, P0, PT, R112.reuse, 0x47, RZ ;  /* 0x0000004770b87810 */ /* 0x040fe20007f1e0ff */
[--C-:B------:R-:W-:Y:S01]  /*5240*/  IMAD.X R189, RZ, RZ, R113.reuse, P1 ;  /* 0x000000ffffbd7224 */ /* 0x100fe200008e0671 */
[C---:B------:R-:W-:Y:S01]  /*5250*/  IADD3 R188, P1, PT, R112.reuse, 0x48, RZ ;  /* 0x0000004870bc7810 */ /* 0x040fe20007f3e0ff */
[--C-:B------:R-:W-:Y:S01]  /*5260*/  IMAD.X R191, RZ, RZ, R113.reuse, P5 ;  /* 0x000000ffffbf7224 */ /* 0x100fe200028e0671 */
[C---:B------:R-:W-:Y:S01]  /*5270*/  IADD3 R190, P5, PT, R112.reuse, 0x49, RZ ;  /* 0x0000004970be7810 */ /* 0x040fe20007fbe0ff */
[----:B------:R-:W-:Y:S01]  /*5280*/  LDTM.16dp32bit_t0_t15.x32 R4, tmem[UR18+0x100000] ;  /* 0x10000012000479ee */ /* 0x000fe20008a80000 */
[----:B------:R-:W1:Y:S01]  /*5290*/  LDTM.16dp32bit_t16_t31.x32 R4, tmem[UR18+0x100020] ;  /* 0x10002012000479ee */ /* 0x000e620008aa0000 */
[--C-:B------:R-:W-:Y:S01]  /*52a0*/  IMAD.X R193, RZ, RZ, R113.reuse, P0 ;  /* 0x000000ffffc17224 */ /* 0x100fe200000e0671 */
[C---:B------:R-:W-:Y:S01]  /*52b0*/  IADD3 R192, P0, PT, R112.reuse, 0x4a, RZ ;  /* 0x0000004a70c07810 */ /* 0x040fe20007f1e0ff */
        /* <DEDUP_REMOVED lines=9> */
[----:B------:R-:W-:Y:S01]  /*5350*/  IADD3 R202, P5, PT, R112, 0x4f, RZ ;  /* 0x0000004f70ca7810 */ /* 0x000fe20007fbe0ff */
[--C-:B------:R-:W-:Y:S01]  /*5360*/  IMAD.X R205, RZ, RZ, R113.reuse, P0 ;  /* 0x000000ffffcd7224 */ /* 0x100fe200000e0671 */
[CC--:B------:R-:W-:Y:S01]  /*5370*/  ISETP.GT.U32.AND P0, PT, R114.reuse, R39.reuse, PT ;  /* 0x000000277200720c */ /* 0x0c0fe20003f04070 */
[--C-:B------:R-:W-:Y:S01]  /*5380*/  IMAD.X R206, RZ, RZ, R113.reuse, P1 ;  /* 0x000000ffffce7224 */ /* 0x100fe200008e0671 */
[-C--:B------:R-:W-:Y:S01]  /*5390*/  ISETP.GE.U32.AND P1, PT, R114, R39.reuse, PT ;  /* 0x000000277200720c */ /* 0x080fe20003f26070 */
[----:B------:R-:W-:Y:S01]  /*53a0*/  IMAD.X R114, RZ, RZ, R113, P5 ;  /* 0x000000ffff727224 */ /* 0x000fe200028e0671 */
[-C--:B------:R-:W-:Y:S01]  /*53b0*/  ISETP.GT.U32.AND P5, PT, R116, R39.reuse, PT ;  /* 0x000000277400720c */ /* 0x080fe20003fa4070 */
[----:B0-----:R-:W-:Y:S01]  /*53c0*/  UIADD3 UR30, UP0, UPT, UR12, 0x40, URZ ;  /* 0x000000400c1e7890 */ /* 0x001fe2000ff1e0ff */
[----:B------:R-:W-:Y:S01]  /*53d0*/  ISETP.GT.U32.AND.EX P2, PT, R117, RZ, PT, P2 ;  /* 0x000000ff7500720c */ /* 0x000fe20003f44120 */
[----:B------:R-:W0:Y:S01]  /*53e0*/  @!P6 SYNCS.CCTL.IV [UR16+0x5010] ;  /* 0x00501000ff00e9b1 */ /* 0x000e220008000010 */
[----:B------:R-:W-:Y:S01]  /*53f0*/  ISETP.GT.U32.AND.EX P0, PT, R115, RZ, PT, P0 ;  /* 0x000000ff7300720c */ /* 0x000fe20003f04100 */
[----:B------:R-:W-:Y:S01]  /*5400*/  UIADD3.X UR31, UPT, UPT, URZ, UR13, URZ, UP0, !UPT ;  /* 0x0000000dff1f7290 */ /* 0x000fe200087fe4ff */
[----:B-1----:R-:W-:Y:S01]  /*5410*/  FMUL R6, R6, UR43 ;  /* 0x0000002b06067c20 */ /* 0x002fe20008400000 */
[----:B------:R-:W-:Y:S01]  /*5420*/  FMUL R4, R4, UR43 ;  /* 0x0000002b04047c20 */ /* 0x000fe20008400000 */
[----:B------:R-:W-:Y:S01]  /*5430*/  FMUL R112, R5, UR43 ;  /* 0x0000002b05707c20 */ /* 0x000fe20008400000 */
[----:B------:R-:W-:Y:S01]  /*5440*/  FMUL R9, R9, UR43 ;  /* 0x0000002b09097c20 */ /* 0x000fe20008400000 */
[----:B------:R-:W-:Y:S01]  /*5450*/  ISETP.GE.U32.AND.EX P1, PT, R115, RZ, PT, P1 ;  /* 0x000000ff7300720c */ /* 0x000fe20003f26110 */
[----:B------:R-:W-:Y:S01]  /*5460*/  FMUL R113, R7, UR43 ;  /* 0x0000002b07717c20 */ /* 0x000fe20008400000 */
[----:B------:R-:W-:Y:S01]  /*5470*/  ISETP.GT.U32.AND.EX P5, PT, R189, RZ, PT, P5 ;  /* 0x000000ffbd00720c */ /* 0x000fe20003fa4150 */
[----:B------:R-:W-:Y:S01]  /*5480*/  VIADD R115, R88, 0x1f ;  /* 0x0000001f58737836 */ /* 0x000fe20000000000 */
[----:B------:R-:W-:Y:S01]  /*5490*/  FSEL R7, R6, -INF , !P2 ;  /* 0xff80000006077808 */ /* 0x000fe20005000000 */
[----:B------:R-:W-:Y:S01]  /*54a0*/  FMUL R6, R8, UR43 ;  /* 0x0000002b08067c20 */ /* 0x000fe20008400000 */
[----:B------:R-:W-:Y:S01]  /*54b0*/  FSEL R5, R4, -INF , !P0 ;  /* 0xff80000004057808 */ /* 0x000fe20004000000 */
[----:B------:R-:W-:Y:S01]  /*54c0*/  FMUL R15, R15, UR43 ;  /* 0x0000002b0f0f7c20 */ /* 0x000fe20008400000 */
[----:B------:R-:W-:Y:S01]  /*54d0*/  ISETP.GT.U32.AND.EX P4, PT, R187, RZ, PT, P4 ;  /* 0x000000ffbb00720c */ /* 0x000fe20003f84140 */
[----:B------:R-:W-:Y:S01]  /*54e0*/  FMUL R8, R10, UR43 ;  /* 0x0000002b0a087c20 */ /* 0x000fe20008400000 */
[----:B------:R-:W-:Y:S01]  /*54f0*/  FSEL R4, R112, -INF , !P1 ;  /* 0xff80000070047808 */ /* 0x000fe20004800000 */
[----:B------:R-:W-:Y:S01]  /*5500*/  VIADD R112, R88, 0x1e ;  /* 0x0000001e58707836 */ /* 0x000fe20000000000 */
[----:B------:R-:W-:Y:S01]  /*5510*/  FSEL R9, R9, -INF , !P5 ;  /* 0xff80000009097808 */ /* 0x000fe20006800000 */
[----:B------:R-:W-:Y:S01]  /*5520*/  FMUL R10, R12, UR43 ;  /* 0x0000002b0c0a7c20 */ /* 0x000fe20008400000 */
[-C--:B------:R-:W-:Y:S01]  /*5530*/  ISETP.GT.U32.AND P5, PT, R194, R39.reuse, PT ;  /* 0x00000027c200720c */ /* 0x080fe20003fa4070 */
[----:B------:R-:W-:Y:S01]  /*5540*/  FMUL R12, R14, UR43 ;  /* 0x0000002b0e0c7c20 */ /* 0x000fe20008400000 */
[-C--:B------:R-:W-:Y:S01]  /*5550*/  ISETP.GT.U32.AND P0, PT, R118, R39.reuse, PT ;  /* 0x000000277600720c */ /* 0x080fe20003f04070 */
[----:B------:R-:W-:Y:S01]  /*5560*/  FMUL R11, R11, UR43 ;  /* 0x0000002b0b0b7c20 */ /* 0x000fe20008400000 */
[----:B------:R-:W-:Y:S01]  /*5570*/  FSEL R6, R6, -INF , !P4 ;  /* 0xff80000006067808 */ /* 0x000fe20006000000 */
[----:B------:R-:W-:Y:S01]  /*5580*/  FMUL R17, R17, UR43 ;  /* 0x0000002b11117c20 */ /* 0x000fe20008400000 */
[-C--:B------:R-:W-:Y:S01]  /*5590*/  ISETP.GT.U32.AND P4, PT, R192, R39.reuse, PT ;  /* 0x00000027c000720c */ /* 0x080fe20003f84070 */
[----:B------:R-:W-:Y:S01]  /*55a0*/  FMUL R13, R13, UR43 ;  /* 0x0000002b0d0d7c20 */ /* 0x000fe20008400000 */
[-C--:B------:R-:W-:Y:S01]  /*55b0*/  ISETP.GT.U32.AND P1, PT, R184, R39.reuse, PT ;  /* 0x00000027b800720c */ /* 0x080fe20003f24070 */
[----:B------:R-:W-:Y:S01]  /*55c0*/  FMUL R19, R19, UR43 ;  /* 0x0000002b13137c20 */ /* 0x000fe20008400000 */
[----:B------:R-:W-:Y:S01]  /*55d0*/  ISETP.GT.U32.AND.EX P5, PT, R203, RZ, PT, P5 ;  /* 0x000000ffcb00720c */ /* 0x000fe20003fa4150 */
[----:B------:R-:W-:Y:S01]  /*55e0*/  FMUL R21, R21, UR43 ;  /* 0x0000002b15157c20 */ /* 0x000fe20008400000 */
[----:B------:R-:W-:Y:S01]  /*55f0*/  ISETP.GT.U32.AND.EX P0, PT, R191, RZ, PT, P0 ;  /* 0x000000ffbf00720c */ /* 0x000fe20003f04100 */
[----:B------:R-:W-:Y:S01]  /*5600*/  FMUL R23, R23, UR43 ;  /* 0x0000002b17177c20 */ /* 0x000fe20008400000 */
[----:B------:R-:W-:Y:S01]  /*5610*/  LOP3.LUT R112, R112, UR30, RZ, 0xfc, !PT ;  /* 0x0000001e70707c12 */ /* 0x000fe2000f8efcff */
[----:B------:R-:W-:Y:S01]  /*5620*/  FMUL R25, R25, UR43 ;  /* 0x0000002b19197c20 */ /* 0x000fe20008400000 */
[----:B------:R-:W-:Y:S01]  /*5630*/  ISETP.GT.U32.AND.EX P4, PT, R201, RZ, PT, P4 ;  /* 0x000000ffc900720c */ /* 0x000fe20003f84140 */
[----:B------:R-:W-:Y:S01]  /*5640*/  FMUL R27, R27, UR43 ;  /* 0x0000002b1b1b7c20 */ /* 0x000fe20008400000 */
[----:B------:R-:W-:Y:S01]  /*5650*/  ISETP.GT.U32.AND.EX P1, PT, R193, RZ, PT, P1 ;  /* 0x000000ffc100720c */ /* 0x000fe20003f24110 */
[----:B------:R-:W-:Y:S01]  /*5660*/  FMUL R26, R26, UR43 ;  /* 0x0000002b1a1a7c20 */ /* 0x000fe20008400000 */
[----:B------:R-:W-:Y:S01]  /*5670*/  LOP3.LUT R14, R115, UR30, RZ, 0xfc, !PT ;  /* 0x0000001e730e7c12 */ /* 0x000fe2000f8efcff */
[----:B------:R-:W-:Y:S01]  /*5680*/  VIADD R115, R88, 0x19 ;  /* 0x0000001958737836 */ /* 0x000fe20000000000 */
[----:B------:R-:W-:Y:S01]  /*5690*/  FSEL R15, R15, -INF , !P5 ;  /* 0xff8000000f0f7808 */ /* 0x000fe20006800000 */
[----:B------:R-:W-:Y:S01]  /*56a0*/  FMUL R20, R20, UR43 ;  /* 0x0000002b14147c20 */ /* 0x000fe20008400000 */
[----:B------:R-:W-:Y:S01]  /*56b0*/  FSEL R8, R8, -INF , !P0 ;  /* 0xff80000008087808 */ /* 0x000fe20004000000 */
[----:B------:R-:W-:Y:S01]  /*56c0*/  FMUL R28, R28, UR43 ;  /* 0x0000002b1c1c7c20 */ /* 0x000fe20008400000 */
[-C--:B------:R-:W-:Y:S01]  /*56d0*/  ISETP.GT.U32.AND P5, PT, R112, R39.reuse, PT ;  /* 0x000000277000720c */ /* 0x080fe20003fa4070 */
[----:B------:R-:W-:Y:S01]  /*56e0*/  VIADD R112, R88, 0x1d ;  /* 0x0000001d58707836 */ /* 0x000fe20000000000 */
[-C--:B------:R-:W-:Y:S01]  /*56f0*/  ISETP.GT.U32.AND P0, PT, R196, R39.reuse, PT ;  /* 0x00000027c400720c */ /* 0x080fe20003f04070 */
[----:B------:R-:W-:Y:S01]  /*5700*/  FMUL R29, R29, UR43 ;  /* 0x0000002b1d1d7c20 */ /* 0x000fe20008400000 */
[----:B------:R-:W-:Y:S01]  /*5710*/  ISETP.GT.U32.AND.EX P3, PT, R119, RZ, PT, P3 ;  /* 0x000000ff7700720c */ /* 0x000fe20003f64130 */
[----:B------:R-:W-:Y:S01]  /*5720*/  FMUL R31, R31, UR43 ;  /* 0x0000002b1f1f7c20 */ /* 0x000fe20008400000 */
[-C--:B------:R-:W-:Y:S01]  /*5730*/  ISETP.GT.U32.AND P2, PT, R188, R39.reuse, PT ;  /* 0x00000027bc00720c */ /* 0x080fe20003f44070 */
[----:B------:R-:W-:Y:S01]  /*5740*/  FMUL R32, R32, UR43 ;  /* 0x0000002b20207c20 */ /* 0x000fe20008400000 */
[----:B------:R-:W-:Y:S01]  /*5750*/  FSEL R12, R12, -INF , !P4 ;  /* 0xff8000000c0c7808 */ /* 0x000fe20006000000 */
[----:B------:R-:W-:Y:S01]  /*5760*/  FMUL R33, R33, UR43 ;  /* 0x0000002b21217c20 */ /* 0x000fe20008400000 */
[----:B------:R-:W-:Y:S01]  /*5770*/  FSEL R11, R11, -INF , !P1 ;  /* 0xff8000000b0b7808 */ /* 0x000fe20004800000 */
[----:B------:R-:W-:Y:S01]  /*5780*/  FMUL R34, R34, UR43 ;  /* 0x0000002b22227c20 */ /* 0x000fe20008400000 */
[-C--:B------:R-:W-:Y:S01]  /*5790*/  ISETP.GT.U32.AND P4, PT, R14, R39.reuse, PT ;  /* 0x000000270e00720c */ /* 0x080fe20003f84070 */
[----:B------:R-:W-:Y:S01]  /*57a0*/  FMUL R14, R16, UR43 ;  /* 0x0000002b100e7c20 */ /* 0x000fe20008400000 */
[----:B------:R-:W-:Y:S01]  /*57b0*/  ISETP.GT.U32.AND P1, PT, R198, R39, PT ;  /* 0x00000027c600720c */ /* 0x000fe20003f24070 */
[----:B------:R-:W-:Y:S01]  /*57c0*/  FMUL R35, R35, UR43 ;  /* 0x0000002b23237c20 */ /* 0x000fe20008400000 */
[----:B------:R-:W-:Y:S01]  /*57d0*/  ISETP.GT.U32.AND.EX P0, PT, R204, RZ, PT, P0 ;  /* 0x000000ffcc00720c */ /* 0x000fe20003f04100 */
[----:B------:R-:W-:Y:S01]  /*57e0*/  NOP ;  /* 0x0000000000007918 */ /* 0x000fe20000000000 */
[----:B------:R-:W-:Y:S01]  /*57f0*/  FSEL R113, R113, -INF , !P3 ;  /* 0xff80000071717808 */ /* 0x000fe20005800000 */
[----:B------:R-:W-:Y:S01]  /*5800*/  USHF.R.S32.HI UR8, URZ, 0x1f, UR34 ;  /* 0x0000001fff087899 */ /* 0x000fe20008011422 */
[----:B------:R-:W-:-:S02]  /*5810*/  ISETP.GT.U32.AND.EX P2, PT, R197, RZ, PT, P2 ;  /* 0x000000ffc500720c */ /* 0x000fc40003f44120 */
[----:B------:R-:W-:Y:S02]  /*5820*/  LOP3.LUT R112, R112, UR30, RZ, 0xfc, !PT ;  /* 0x0000001e70707c12 */ /* 0x000fe4000f8efcff */
[----:B------:R-:W-:Y:S02]  /*5830*/  ISETP.GT.U32.AND P3, PT, R190, R39, PT ;  /* 0x00000027be00720c */ /* 0x000fe40003f64070 */
[----:B------:R-:W-:Y:S02]  /*5840*/  ISETP.GT.U32.AND.EX P1, PT, R205, RZ, PT, P1 ;  /* 0x000000ffcd00720c */ /* 0x000fe40003f24110 */
[----:B------:R-:W-:Y:S02]  /*5850*/  LOP3.LUT R16, R115, UR30, RZ, 0xfc, !PT ;  /* 0x0000001e73107c12 */ /* 0x000fe4000f8efcff */
[----:B------:R-:W-:Y:S02]  /*5860*/  FSEL R14, R14, -INF , !P0 ;  /* 0xff8000000e0e7808 */ /* 0x000fe40004000000 */
[----:B------:R-:W-:-:S02]  /*5870*/  FSEL R10, R10, -INF , !P2 ;  /* 0xff8000000a0a7808 */ /* 0x000fc40005000000 */
[-C--:B------:R-:W-:Y:S01]  /*5880*/  ISETP.GT.U32.AND P0, PT, R112, R39.reuse, PT ;  /* 0x000000277000720c */ /* 0x080fe20003f04070 */
[----:B------:R-:W-:Y:S01]  /*5890*/  VIADD R112, R88, 0x11 ;  /* 0x0000001158707836 */ /* 0x000fe20000000000 */
[----:B------:R-:W-:Y:S02]  /*58a0*/  ISETP.GT.U32.AND.EX P3, PT, R199, RZ, PT, P3 ;  /* 0x000000ffc700720c */ /* 0x000fe40003f64130 */
[-C--:B------:R-:W-:Y:S02]  /*58b0*/  ISETP.GT.U32.AND P2, PT, R200, R39.reuse, PT ;  /* 0x00000027c800720c */ /* 0x080fe40003f44070 */
[----:B------:R-:W-:Y:S02]  /*58c0*/  FSEL R17, R17, -INF , !P1 ;  /* 0xff80000011117808 */ /* 0x000fe40004800000 */
[----:B------:R-:W-:Y:S01]  /*58d0*/  ISETP.GT.U32.AND P1, PT, R16, R39, PT ;  /* 0x000000271000720c */ /* 0x000fe20003f24070 */
[----:B------:R-:W-:Y:S01]  /*58e0*/  FMUL R16, R18, UR43 ;  /* 0x0000002b12107c20 */ /* 0x000fe20008400000 */
[----:B------:R-:W-:Y:S01]  /*58f0*/  FSEL R13, R13, -INF , !P3 ;  /* 0xff8000000d0d7808 */ /* 0x000fe20005800000 */
[----:B------:R-:W-:Y:S01]  /*5900*/  VIADD R18, R88, 0x12 ;  /* 0x0000001258127836 */ /* 0x000fe20000000000 */
[----:B------:R-:W-:-:S02]  /*5910*/  ISETP.GT.U32.AND.EX P2, PT, R206, RZ, PT, P2 ;  /* 0x000000ffce00720c */ /* 0x000fc40003f44120 */
[-C--:B------:R-:W-:Y:S02]  /*5920*/  ISETP.GT.U32.AND P3, PT, R202, R39.reuse, PT ;  /* 0x00000027ca00720c */ /* 0x080fe40003f64070 */
[----:B------:R-:W-:Y:S02]  /*5930*/  LOP3.LUT R112, R112, UR30, RZ, 0xfc, !PT ;  /* 0x0000001e70707c12 */ /* 0x000fe4000f8efcff */
[----:B------:R-:W-:Y:S02]  /*5940*/  FSEL R16, R16, -INF , !P2 ;  /* 0xff80000010107808 */ /* 0x000fe40005000000 */
[----:B------:R-:W-:Y:S02]  /*5950*/  ISETP.GT.U32.AND P2, PT, R112, R39, PT ;  /* 0x000000277000720c */ /* 0x000fe40003f44070 */
[----:B------:R-:W-:Y:S01]  /*5960*/  ISETP.GT.U32.AND.EX P3, PT, R114, RZ, PT, P3 ;  /* 0x000000ff7200720c */ /* 0x000fe20003f64130 */
[----:B------:R-:W-:Y:S01]  /*5970*/  IMAD.U32 R114, RZ, RZ, UR31 ;  /* 0x0000001fff727e24 */ /* 0x000fe2000f8e00ff */
[----:B------:R-:W-:Y:S01]  /*5980*/  LOP3.LUT R112, R18, UR30, RZ, 0xfc, !PT ;  /* 0x0000001e12707c12 */ /* 0x000fe2000f8efcff */
[----:B------:R-:W-:Y:S01]  /*5990*/  VIADD R18, R88, 0x13 ;  /* 0x0000001358127836 */ /* 0x000fe20000000000 */
[----:B------:R-:W-:-:S02]  /*59a0*/  FSEL R19, R19, -INF , !P3 ;  /* 0xff80000013137808 */ /* 0x000fc40005800000 */
[----:B------:R-:W-:Y:S02]  /*59b0*/  ISETP.GT.U32.AND.EX P2, PT, R114, RZ, PT, P2 ;  /* 0x000000ff7200720c */ /* 0x000fe40003f44120 */
[----:B------:R-:W-:Y:S02]  /*59c0*/  LOP3.LUT R18, R18, UR30, RZ, 0xfc, !PT ;  /* 0x0000001e12127c12 */ /* 0x000fe4000f8efcff */
[-C--:B------:R-:W-:Y:S01]  /*59d0*/  ISETP.GT.U32.AND P3, PT, R112, R39.reuse, PT ;  /* 0x000000277000720c */ /* 0x080fe20003f64070 */
[----:B------:R-:W-:Y:S01]  /*59e0*/  VIADD R112, R88, 0x14 ;  /* 0x0000001458707836 */ /* 0x000fe20000000000 */
[----:B------:R-:W-:Y:S02]  /*59f0*/  FSEL R21, R21, -INF , !P2 ;  /* 0xff80000015157808 */ /* 0x000fe40005000000 */
[----:B------:R-:W-:Y:S01]  /*5a00*/  ISETP.GT.U32.AND P2, PT, R18, R39, PT ;  /* 0x000000271200720c */ /* 0x000fe20003f44070 */
[----:B------:R-:W-:Y:S01]  /*5a10*/  FMUL R18, R22, UR43 ;  /* 0x0000002b16127c20 */ /* 0x000fe20008400000 */
[----:B------:R-:W-:Y:S01]  /*5a20*/  VIADD R22, R88, 0x15 ;  /* 0x0000001558167836 */ /* 0x000fe20000000000 */
[----:B------:R-:W-:-:S02]  /*5a30*/  ISETP.GT.U32.AND.EX P3, PT, R114, RZ, PT, P3 ;  /* 0x000000ff7200720c */ /* 0x000fc40003f64130 */
[----:B------:R-:W-:Y:S02]  /*5a40*/  LOP3.LUT R112, R112, UR30, RZ, 0xfc, !PT ;  /* 0x0000001e70707c12 */ /* 0x000fe4000f8efcff */
[----:B------:R-:W-:Y:S02]  /*5a50*/  ISETP.GT.U32.AND.EX P2, PT, R114, RZ, PT, P2 ;  /* 0x000000ff7200720c */ /* 0x000fe40003f44120 */
[----:B------:R-:W-:Y:S02]  /*5a60*/  FSEL R18, R18, -INF , !P3 ;  /* 0xff80000012127808 */ /* 0x000fe40005800000 */
[----:B------:R-:W-:Y:S02]  /*5a70*/  LOP3.LUT R22, R22, UR30, RZ, 0xfc, !PT ;  /* 0x0000001e16167c12 */ /* 0x000fe4000f8efcff */
[----:B------:R-:W-:Y:S01]  /*5a80*/  ISETP.GT.U32.AND P3, PT, R112, R39, PT ;  /* 0x000000277000720c */ /* 0x000fe20003f64070 */
[----:B------:R-:W-:Y:S01]  /*5a90*/  VIADD R112, R88, 0x16 ;  /* 0x0000001658707836 */ /* 0x000fe20000000000 */
[----:B------:R-:W-:-:S02]  /*5aa0*/  FSEL R23, R23, -INF , !P2 ;  /* 0xff80000017177808 */ /* 0x000fc40005000000 */
[-C--:B------:R-:W-:Y:S01]  /*5ab0*/  ISETP.GT.U32.AND P2, PT, R22, R39.reuse, PT ;  /* 0x000000271600720c */ /* 0x080fe20003f44070 */
[----:B------:R-:W-:Y:S01]  /*5ac0*/  FMUL R22, R24, UR43 ;  /* 0x0000002b18167c20 */ /* 0x000fe20008400000 */
[----:B------:R-:W-:Y:S01]  /*5ad0*/  ISETP.GT.U32.AND.EX P3, PT, R114, RZ, PT, P3 ;  /* 0x000000ff7200720c */ /* 0x000fe20003f64130 */
[----:B------:R-:W-:Y:S01]  /*5ae0*/  VIADD R24, R88, 0x17 ;  /* 0x0000001758187836 */ /* 0x000fe20000000000 */
[----:B------:R-:W-:Y:S02]  /*5af0*/  LOP3.LUT R112, R112, UR30, RZ, 0xfc, !PT ;  /* 0x0000001e70707c12 */ /* 0x000fe4000f8efcff */
[----:B------:R-:W-:Y:S02]  /*5b00*/  FSEL R22, R22, -INF , !P3 ;  /* 0xff80000016167808 */ /* 0x000fe40005800000 */
[----:B------:R-:W-:Y:S02]  /*5b10*/  ISETP.GT.U32.AND P3, PT, R112, R39, PT ;  /* 0x000000277000720c */ /* 0x000fe40003f64070 */
[----:B------:R-:W-:-:S02]  /*5b20*/  ISETP.GT.U32.AND.EX P2, PT, R114, RZ, PT, P2 ;  /* 0x000000ff7200720c */ /* 0x000fc40003f44120 */
[----:B------:R-:W-:Y:S01]  /*5b30*/  LOP3.LUT R112, R24, UR30, RZ, 0xfc, !PT ;  /* 0x0000001e18707c12 */ /* 0x000fe2000f8efcff */
[----:B------:R-:W-:Y:S01]  /*5b40*/  VIADD R24, R88, 0x18 ;  /* 0x0000001858187836 */ /* 0x000fe20000000000 */
[----:B------:R-:W-:Y:S01]  /*5b50*/  FSEL R117, R25, -INF , !P2 ;  /* 0xff80000019757808 */ /* 0x000fe20005000000 */
[----:B------:R-:W-:Y:S01]  /*5b60*/  IMAD.U32 R25, RZ, RZ, UR31 ;  /* 0x0000001fff197e24 */ /* 0x000fe2000f8e00ff */
[----:B------:R-:W-:Y:S02]  /*5b70*/  ISETP.GT.U32.AND P2, PT, R112, R39, PT ;  /* 0x000000277000720c */ /* 0x000fe40003f44070 */
[----:B------:R-:W-:Y:S01]  /*5b80*/  LOP3.LUT R112, R24, UR30, RZ, 0xfc, !PT ;  /* 0x0000001e18707c12 */ /* 0x000fe2000f8efcff */
[C---:B------:R-:W-:Y:S01]  /*5b90*/  VIADD R24, R88.reuse, 0x10 ;  /* 0x0000001058187836 */ /* 0x040fe20000000000 */
[----:B------:R-:W-:Y:S01]  /*5ba0*/  ISETP.GT.U32.AND.EX P2, PT, R25, RZ, PT, P2 ;  /* 0x000000ff1900720c */ /* 0x000fe20003f44120 */
[----:B------:R-:W-:Y:S01]  /*5bb0*/  VIADD R25, R88, 0x1c ;  /* 0x0000001c58197836 */ /* 0x000fe20000000000 */
[----:B------:R-:W-:-:S02]  /*5bc0*/  ISETP.GT.U32.AND.EX P3, PT, R114, RZ, PT, P3 ;  /* 0x000000ff7200720c */ /* 0x000fc40003f64130 */
[----:B------:R-:W-:Y:S02]  /*5bd0*/  LOP3.LUT R24, R24, UR30, RZ, 0xfc, !PT ;  /* 0x0000001e18187c12 */ /* 0x000fe4000f8efcff */
[----:B------:R-:W-:Y:S01]  /*5be0*/  FSEL R119, R27, -INF , !P2 ;  /* 0xff8000001b777808 */ /* 0x000fe20005000000 */
[----:B------:R-:W-:Y:S01]  /*5bf0*/  IMAD.U32 R27, RZ, RZ, UR31 ;  /* 0x0000001fff1b7e24 */ /* 0x000fe2000f8e00ff */
[----:B------:R-:W-:Y:S02]  /*5c00*/  ISETP.GT.U32.AND P2, PT, R24, R39, PT ;  /* 0x000000271800720c */ /* 0x000fe40003f44070 */
[----:B------:R-:W-:Y:S02]  /*5c10*/  FMNMX3 R24, R5, R4, R7, !PT ;  /* 0x0000000405187276 */ /* 0x000fe40007800007 */
[----:B------:R-:W-:Y:S01]  /*5c20*/  FSEL R118, R26, -INF , !P3 ;  /* 0xff8000001a767808 */ /* 0x000fe20005800000 */
[----:B------:R-:W-:Y:S01]  /*5c30*/  IMAD.U32 R26, RZ, RZ, UR31 ;  /* 0x0000001fff1a7e24 */ /* 0x000fe2000f8e00ff */
[----:B------:R-:W-:-:S02]  /*5c40*/  FMNMX3 R24, R24, R113, R6, !PT ;  /* 0x0000007118187276 */ /* 0x000fc40007800006 */
[----:B------:R-:W-:Y:S02]  /*5c50*/  ISETP.GT.U32.AND P3, PT, R112, R39, PT ;  /* 0x000000277000720c */ /* 0x000fe40003f64070 */
[----:B------:R-:W-:Y:S02]  /*5c60*/  FMNMX3 R24, R24, R9, R8, !PT ;  /* 0x0000000918187276 */ /* 0x000fe40007800008 */
[----:B------:R-:W-:Y:S02]  /*5c70*/  ISETP.GT.U32.AND.EX P3, PT, R26, RZ, PT, P3 ;  /* 0x000000ff1a00720c */ /* 0x000fe40003f64130 */
[----:B------:R-:W-:Y:S02]  /*5c80*/  FMNMX3 R24, R24, R11, R10, !PT ;  /* 0x0000000b18187276 */ /* 0x000fe4000780000a */
[----:B------:R-:W-:Y:S01]  /*5c90*/  LOP3.LUT R26, R25, UR30, RZ, 0xfc, !PT ;  /* 0x0000001e191a7c12 */ /* 0x000fe2000f8efcff */
[----:B------:R-:W-:Y:S01]  /*5ca0*/  IMAD.U32 R25, RZ, RZ, UR31 ;  /* 0x0000001fff197e24 */ /* 0x000fe2000f8e00ff */
[----:B------:R-:W-:-:S02]  /*5cb0*/  FMNMX3 R24, R24, R13, R12, !PT ;  /* 0x0000000d18187276 */ /* 0x000fc4000780000c */
[----:B------:R-:W-:Y:S01]  /*5cc0*/  ISETP.GT.U32.AND.EX P2, PT, R27, RZ, PT, P2 ;  /* 0x000000ff1b00720c */ /* 0x000fe20003f44120 */
[----:B------:R-:W-:Y:S01]  /*5cd0*/  VIADD R27, R88, 0x1a ;  /* 0x0000001a581b7836 */ /* 0x000fe20000000000 */
[----:B------:R-:W-:Y:S02]  /*5ce0*/  FMNMX3 R24, R24, R15, R14, !PT ;  /* 0x0000000f18187276 */ /* 0x000fe4000780000e */
[----:B------:R-:W-:Y:S01]  /*5cf0*/  ISETP.GT.U32.AND.EX P1, PT, R25, RZ, PT, P1 ;  /* 0x000000ff1900720c */ /* 0x000fe20003f24110 */
[----:B------:R-:W-:Y:S01]  /*5d00*/  VIADD R25, R88, 0x1b ;  /* 0x0000001b58197836 */ /* 0x000fe20000000000 */
[----:B------:R-:W-:Y:S01]  /*5d10*/  FSEL R116, R20, -INF , !P2 ;  /* 0xff80000014747808 */ /* 0x000fe20005000000 */
[----:B------:R-:W-:Y:S01]  /*5d20*/  IMAD.U32 R20, RZ, RZ, UR31 ;  /* 0x0000001fff147e24 */ /* 0x000fe2000f8e00ff */
[----:B------:R-:W-:Y:S02]  /*5d30*/  FMNMX3 R24, R24, R17, R16, !PT ;  /* 0x0000001118187276 */ /* 0x000fe40007800010 */
[----:B------:R-:W-:-:S02]  /*5d40*/  FSEL R187, R28, -INF , !P3 ;  /* 0xff8000001cbb7808 */ /* 0x000fc40005800000 */
[----:B------:R-:W-:Y:S02]  /*5d50*/  FMNMX3 R24, R24, R19, R116, !PT ;  /* 0x0000001318187276 */ /* 0x000fe40007800074 */
[----:B------:R-:W-:Y:S02]  /*5d60*/  ISETP.GT.U32.AND P3, PT, R26, R39, PT ;  /* 0x000000271a00720c */ /* 0x000fe40003f64070 */
[----:B------:R-:W-:Y:S01]  /*5d70*/  LOP3.LUT R26, R25, UR30, RZ, 0xfc, !PT ;  /* 0x0000001e191a7c12 */ /* 0x000fe2000f8efcff */
[----:B------:R-:W-:Y:S01]  /*5d80*/  IMAD.U32 R25, RZ, RZ, UR31 ;  /* 0x0000001fff197e24 */ /* 0x000fe2000f8e00ff */
[----:B------:R-:W-:Y:S02]  /*5d90*/  LOP3.LUT R28, R27, UR30, RZ, 0xfc, !PT ;  /* 0x0000001e1b1c7c12 */ /* 0x000fe4000f8efcff */
[----:B------:R-:W-:Y:S02]  /*5da0*/  FMNMX3 R24, R24, R21, R18, !PT ;  /* 0x0000001518187276 */ /* 0x000fe40007800012 */
[----:B------:R-:W-:-:S02]  /*5db0*/  FSEL R197, R29, -INF , !P1 ;  /* 0xff8000001dc57808 */ /* 0x000fc40004800000 */
[-C--:B------:R-:W-:Y:S01]  /*5dc0*/  ISETP.GT.U32.AND P1, PT, R26, R39.reuse, PT ;  /* 0x000000271a00720c */ /* 0x080fe20003f24070 */
[----:B------:R-:W-:Y:S01]  /*5dd0*/  IMAD.U32 R26, RZ, RZ, UR31 ;  /* 0x0000001fff1a7e24 */ /* 0x000fe2000f8e00ff */
[----:B------:R-:W-:Y:S02]  /*5de0*/  ISETP.GT.U32.AND P2, PT, R28, R39, PT ;  /* 0x000000271c00720c */ /* 0x000fe40003f44070 */
[----:B------:R-:W-:Y:S02]  /*5df0*/  FMNMX3 R24, R24, R23, R22, !PT ;  /* 0x0000001718187276 */ /* 0x000fe40007800016 */
[C---:B------:R-:W-:Y:S02]  /*5e00*/  ISETP.GT.U32.AND.EX P4, PT, R20.reuse, RZ, PT, P4 ;  /* 0x000000ff1400720c */ /* 0x040fe40003f84140 */
[----:B------:R-:W-:Y:S01]  /*5e10*/  ISETP.GT.U32.AND.EX P3, PT, R20, RZ, PT, P3 ;  /* 0x000000ff1400720c */ /* 0x000fe20003f64130 */
[----:B------:R-:W-:Y:S01]  /*5e20*/  FMUL R20, R30, UR43 ;  /* 0x0000002b1e147c20 */ /* 0x000fe20008400000 */
[----:B------:R-:W-:-:S02]  /*5e30*/  ISETP.GT.U32.AND.EX P2, PT, R26, RZ, PT, P2 ;  /* 0x000000ff1a00720c */ /* 0x000fc40003f44120 */
[----:B------:R-:W-:Y:S02]  /*5e40*/  FMNMX3 R24, R24, R117, R118, !PT ;  /* 0x0000007518187276 */ /* 0x000fe40007800076 */
[C---:B------:R-:W-:Y:S02]  /*5e50*/  ISETP.GT.U32.AND.EX P1, PT, R25.reuse, RZ, PT, P1 ;  /* 0x000000ff1900720c */ /* 0x040fe40003f24110 */
[----:B------:R-:W-:Y:S02]  /*5e60*/  FSEL R20, R20, -INF , !P2 ;  /* 0xff80000014147808 */ /* 0x000fe40005000000 */
[----:B------:R-:W-:Y:S02]  /*5e70*/  FMNMX3 R24, R24, R119, R187, !PT ;  /* 0x0000007718187276 */ /* 0x000fe400078000bb */
[----:B------:R-:W-:Y:S02]  /*5e80*/  ISETP.GT.U32.AND.EX P5, PT, R25, RZ, PT, P5 ;  /* 0x000000ff1900720c */ /* 0x000fe40003fa4150 */
[----:B------:R-:W-:-:S02]  /*5e90*/  ISETP.GT.U32.AND.EX P0, PT, R26, RZ, PT, P0 ;  /* 0x000000ff1a00720c */ /* 0x000fc40003f04100 */
[----:B------:R-:W-:Y:S02]  /*5ea0*/  FSEL R188, R31, -INF , !P1 ;  /* 0xff8000001fbc7808 */ /* 0x000fe40004800000 */
[----:B------:R-:W-:Y:S02]  /*5eb0*/  FSEL R199, R32, -INF , !P3 ;  /* 0xff80000020c77808 */ /* 0x000fe40005800000 */
[----:B------:R-:W-:Y:S02]  /*5ec0*/  FMNMX3 R24, R24, R197, R20, !PT ;  /* 0x000000c518187276 */ /* 0x000fe40007800014 */
[----:B------:R-:W-:Y:S02]  /*5ed0*/  FSEL R190, R33, -INF , !P0 ;  /* 0xff80000021be7808 */ /* 0x000fe40004000000 */
[----:B------:R-:W-:Y:S02]  /*5ee0*/  FSEL R201, R34, -INF , !P5 ;  /* 0xff80000022c97808 */ /* 0x000fe40006800000 */
[----:B------:R-:W-:-:S02]  /*5ef0*/  FMNMX3 R24, R24, R188, R199, !PT ;  /* 0x000000bc18187276 */ /* 0x000fc400078000c7 */
[----:B------:R-:W-:Y:S02]  /*5f00*/  FSEL R203, R35, -INF , !P4 ;  /* 0xff80000023cb7808 */ /* 0x000fe40006000000 */
[----:B------:R-:W-:Y:S02]  /*5f10*/  FMNMX3 R24, R24, R190, R201, !PT ;  /* 0x000000be18187276 */ /* 0x000fe400078000c9 */
[----:B------:R-:W-:Y:S02]  /*5f20*/  IADD3 RZ, P1, PT, R70, UR34, RZ ;  /* 0x0000002246ff7c10 */ /* 0x000fe4000ff3e0ff */
[----:B------:R-:W-:Y:S02]  /*5f30*/  FMNMX R24, R203, R24, !PT ;  /* 0x00000018cb187209 */ /* 0x000fe40007800000 */
[----:B------:R-:W-:-:S03]  /*5f40*/  IADD3 RZ, P2, PT, R78, UR34, RZ ;  /* 0x000000224eff7c10 */ /* 0x000fc6000ff5e0ff */
[----:B------:R-:W1:Y:S02]  /*5f50*/  SHFL.BFLY PT, R184, R24, 0x10, 0x1f ;  /* 0x0e001f0018b87f89 */ /* 0x000e6400000e0000 */
[----:B-1----:R-:W-:-:S05]  /*5f60*/  FMNMX3 R184, R24, R184, R195, !PT ;  /* 0x000000b818b87276 */ /* 0x002fca00078000c3 */
[--C-:B------:R-:W-:Y:S01]  /*5f70*/  FADD R5, R5, -R184.reuse ;  /* 0x800000b805057221 */ /* 0x100fe20000000000 */
[--C-:B------:R-:W-:Y:S01]  /*5f80*/  FADD R4, R4, -R184.reuse ;  /* 0x800000b804047221 */ /* 0x100fe20000000000 */
[--C-:B------:R-:W-:Y:S01]  /*5f90*/  FADD R7, R7, -R184.reuse ;  /* 0x800000b807077221 */ /* 0x100fe20000000000 */
[--C-:B------:R-:W-:Y:S01]  /*5fa0*/  FADD R113, R113, -R184.reuse ;  /* 0x800000b871717221 */ /* 0x100fe20000000000 */
[----:B------:R-:W-:Y:S01]  /*5fb0*/  FMUL R5, R5, 1.4426950216293334961 ;  /* 0x3fb8aa3b05057820 */ /* 0x000fe20000400000 */
[----:B------:R-:W-:Y:S01]  /*5fc0*/  FMUL R4, R4, 1.4426950216293334961 ;  /* 0x3fb8aa3b04047820 */ /* 0x000fe20000400000 */
[----:B------:R-:W-:Y:S01]  /*5fd0*/  FMUL R7, R7, 1.4426950216293334961 ;  /* 0x3fb8aa3b07077820 */ /* 0x000fe20000400000 */
[----:B------:R-:W-:Y:S01]  /*5fe0*/  FMUL R25, R113, 1.4426950216293334961 ;  /* 0x3fb8aa3b71197820 */ /* 0x000fe20000400000 */
[----:B------:R-:W-:Y:S01]  /*5ff0*/  MUFU.EX2 R193, R5 ;  /* 0x0000000500c17308 */ /* 0x000fe20000000800 */
[--C-:B------:R-:W-:Y:S01]  /*6000*/  FADD R6, R6, -R184.reuse ;  /* 0x800000b806067221 */ /* 0x100fe20000000000 */
[--C-:B------:R-:W-:Y:S01]  /*6010*/  FADD R9, R9, -R184.reuse ;  /* 0x800000b809097221 */ /* 0x100fe20000000000 */
[--C-:B------:R-:W-:Y:S01]  /*6020*/  FADD R8, R8, -R184.reuse ;  /* 0x800000b808087221 */ /* 0x100fe20000000000 */
[--C-:B------:R-:W-:Y:S01]  /*6030*/  FADD R11, R11, -R184.reuse ;  /* 0x800000b80b0b7221 */ /* 0x100fe20000000000 */
[----:B------:R-:W-:Y:S01]  /*6040*/  FMUL R6, R6, 1.4426950216293334961 ;  /* 0x3fb8aa3b06067820 */ /* 0x000fe20000400000 */
[----:B------:R-:W-:Y:S01]  /*6050*/  FMUL R9, R9, 1.4426950216293334961 ;  /* 0x3fb8aa3b09097820 */ /* 0x000fe20000400000 */
[----:B------:R-:W-:Y:S01]  /*6060*/  FMUL R8, R8, 1.4426950216293334961 ;  /* 0x3fb8aa3b08087820 */ /* 0x000fe20000400000 */
[----:B------:R-:W1:Y:S01]  /*6070*/  MUFU.EX2 R112, R4 ;  /* 0x0000000400707308 */ /* 0x000e620000000800 */
[----:B------:R-:W-:Y:S01]  /*6080*/  FMUL R11, R11, 1.4426950216293334961 ;  /* 0x3fb8aa3b0b0b7820 */ /* 0x000fe20000400000 */
[--C-:B------:R-:W-:Y:S01]  /*6090*/  FADD R10, R10, -R184.reuse ;  /* 0x800000b80a0a7221 */ /* 0x100fe20000000000 */
[--C-:B------:R-:W-:Y:S01]  /*60a0*/  FADD R13, R13, -R184.reuse ;  /* 0x800000b80d0d7221 */ /* 0x100fe20000000000 */
[--C-:B------:R-:W-:Y:S01]  /*60b0*/  FADD R12, R12, -R184.reuse ;  /* 0x800000b80c0c7221 */ /* 0x100fe20000000000 */
[--C-:B------:R-:W-:Y:S01]  /*60c0*/  FADD R15, R15, -R184.reuse ;  /* 0x800000b80f0f7221 */ /* 0x100fe20000000000 */
[----:B------:R-:W-:Y:S01]  /*60d0*/  FMUL R10, R10, 1.4426950216293334961 ;  /* 0x3fb8aa3b0a0a7820 */ /* 0x000fe20000400000 */
[----:B------:R-:W-:Y:S01]  /*60e0*/  FMUL R13, R13, 1.4426950216293334961 ;  /* 0x3fb8aa3b0d0d7820 */ /* 0x000fe20000400000 */
[----:B------:R-:W2:Y:S01]  /*60f0*/  MUFU.EX2 R24, R7 ;  /* 0x0000000700187308 */ /* 0x000ea20000000800 */
[----:B------:R-:W-:Y:S01]  /*6100*/  FMUL R12, R12, 1.4426950216293334961 ;  /* 0x3fb8aa3b0c0c7820 */ /* 0x000fe20000400000 */
[----:B------:R-:W-:Y:S01]  /*6110*/  FMUL R15, R15, 1.4426950216293334961 ;  /* 0x3fb8aa3b0f0f7820 */ /* 0x000fe20000400000 */
[--C-:B------:R-:W-:Y:S01]  /*6120*/  FADD R14, R14, -R184.reuse ;  /* 0x800000b80e0e7221 */ /* 0x100fe20000000000 */
[--C-:B------:R-:W-:Y:S01]  /*6130*/  FADD R17, R17, -R184.reuse ;  /* 0x800000b811117221 */ /* 0x100fe20000000000 */
[--C-:B------:R-:W-:Y:S01]  /*6140*/  FADD R16, R16, -R184.reuse ;  /* 0x800000b810107221 */ /* 0x100fe20000000000 */
[----:B------:R-:W-:Y:S01]  /*6150*/  FADD R19, R19, -R184 ;  /* 0x800000b813137221 */ /* 0x000fe20000000000 */
[----:B------:R-:W-:Y:S01]  /*6160*/  FMUL R14, R14, 1.4426950216293334961 ;  /* 0x3fb8aa3b0e0e7820 */ /* 0x000fe20000400000 */
[----:B------:R-:W3:Y:S01]  /*6170*/  MUFU.EX2 R25, R25 ;  /* 0x0000001900197308 */ /* 0x000ee20000000800 */
[----:B-1----:R-:W-:Y:S01]  /*6180*/  FADD R5, R193, R112 ;  /* 0x00000070c1057221 */ /* 0x002fe20000000000 */
[----:B------:R-:W-:Y:S01]  /*6190*/  FMUL R17, R17, 1.4426950216293334961 ;  /* 0x3fb8aa3b11117820 */ /* 0x000fe20000400000 */
[----:B------:R-:W-:Y:S01]  /*61a0*/  FMUL R16, R16, 1.4426950216293334961 ;  /* 0x3fb8aa3b10107820 */ /* 0x000fe20000400000 */
[--C-:B------:R-:W-:Y:S01]  /*61b0*/  FADD R116, R116, -R184.reuse ;  /* 0x800000b874747221 */ /* 0x100fe20000000000 */
[----:B------:R-:W-:Y:S01]  /*61c0*/  FMUL R19, R19, 1.4426950216293334961 ;  /* 0x3fb8aa3b13137820 */ /* 0x000fe20000400000 */
[--C-:B------:R-:W-:Y:S01]  /*61d0*/  FADD R21, R21, -R184.reuse ;  /* 0x800000b815157221 */ /* 0x100fe20000000000 */
[--C-:B------:R-:W-:Y:S01]  /*61e0*/  FADD R18, R18, -R184.reuse ;  /* 0x800000b812127221 */ /* 0x100fe20000000000 */
[----:B------:R-:W1:Y:S01]  /*61f0*/  MUFU.EX2 R196, R6 ;  /* 0x0000000600c47308 */ /* 0x000e620000000800 */
[----:B--2---:R-:W-:Y:S01]  /*6200*/  FADD R4, R24, R5 ;  /* 0x0000000518047221 */ /* 0x004fe20000000000 */
[----:B------:R-:W-:Y:S01]  /*6210*/  FMUL R116, R116, 1.4426950216293334961 ;  /* 0x3fb8aa3b74747820 */ /* 0x000fe20000400000 */
[----:B------:R-:W-:Y:S01]  /*6220*/  FMUL R21, R21, 1.4426950216293334961 ;  /* 0x3fb8aa3b15157820 */ /* 0x000fe20000400000 */
[----:B------:R-:W-:Y:S01]  /*6230*/  FMUL R18, R18, 1.4426950216293334961 ;  /* 0x3fb8aa3b12127820 */ /* 0x000fe20000400000 */
[--C-:B------:R-:W-:Y:S01]  /*6240*/  FADD R23, R23, -R184.reuse ;  /* 0x800000b817177221 */ /* 0x100fe20000000000 */
[--C-:B------:R-:W-:Y:S01]  /*6250*/  FADD R22, R22, -R184.reuse ;  /* 0x800000b816167221 */ /* 0x100fe20000000000 */
[----:B------:R-:W-:Y:S01]  /*6260*/  FADD R118, R118, -R184 ;  /* 0x800000b876767221 */ /* 0x000fe20000000000 */
[----:B------:R-:W2:Y:S01]  /*6270*/  MUFU.EX2 R113, R9 ;  /* 0x0000000900717308 */ /* 0x000ea20000000800 */
[----:B---3--:R-:W-:Y:S01]  /*6280*/  FADD R5, R25, R4 ;  /* 0x0000000419057221 */ /* 0x008fe20000000000 */
[--C-:B------:R-:W-:Y:S01]  /*6290*/  FADD R4, R117, -R184.reuse ;  /* 0x800000b875047221 */ /* 0x100fe20000000000 */
[----:B------:R-:W-:Y:S01]  /*62a0*/  FMUL R23, R23, 1.4426950216293334961 ;  /* 0x3fb8aa3b17177820 */ /* 0x000fe20000400000 */
[----:B------:R-:W-:Y:S01]  /*62b0*/  FMUL R22, R22, 1.4426950216293334961 ;  /* 0x3fb8aa3b16167820 */ /* 0x000fe20000400000 */
[----:B------:R-:W-:Y:S01]  /*62c0*/  FMUL R34, R118, 1.4426950216293334961 ;  /* 0x3fb8aa3b76227820 */ /* 0x000fe20000400000 */
[----:B------:R-:W-:Y:S01]  /*62d0*/  FMUL R4, R4, 1.4426950216293334961 ;  /* 0x3fb8aa3b04047820 */ /* 0x000fe20000400000 */
[--C-:B------:R-:W-:Y:S01]  /*62e0*/  FADD R119, R119, -R184.reuse ;  /* 0x800000b877777221 */ /* 0x100fe20000000000 */
[----:B------:R-:W3:Y:S01]  /*62f0*/  MUFU.EX2 R26, R8 ;  /* 0x00000008001a7308 */ /* 0x000ee20000000800 */
[----:B-1----:R-:W-:Y:S01]  /*6300*/  FADD R6, R196, R5 ;  /* 0x00000005c4067221 */ /* 0x002fe20000000000 */
[--C-:B------:R-:W-:Y:S01]  /*6310*/  FADD R187, R187, -R184.reuse ;  /* 0x800000b8bbbb7221 */ /* 0x100fe20000000000 */
[----:B------:R-:W-:Y:S01]  /*6320*/  FMUL R35, R119, 1.4426950216293334961 ;  /* 0x3fb8aa3b77237820 */ /* 0x000fe20000400000 */
[--C-:B------:R-:W-:Y:S01]  /*6330*/  FADD R197, R197, -R184.reuse ;  /* 0x800000b8c5c57221 */ /* 0x100fe20000000000 */
[--C-:B------:R-:W-:Y:S01]  /*6340*/  FADD R20, R20, -R184.reuse ;  /* 0x800000b814147221 */ /* 0x100fe20000000000 */
[----:B------:R-:W-:Y:S01]  /*6350*/  FMUL R118, R187, 1.4426950216293334961 ;  /* 0x3fb8aa3bbb767820 */ /* 0x000fe20000400000 */
[----:B------:R-:W-:Y:S01]  /*6360*/  FADD R188, R188, -R184 ;  /* 0x800000b8bcbc7221 */ /* 0x000fe20000000000 */
[----:B------:R1:W4:Y:S01]  /*6370*/  MUFU.EX2 R27, R11 ;  /* 0x0000000b001b7308 */ /* 0x0003220000000800 */
[----:B--2---:R-:W-:Y:S01]  /*6380*/  FADD R5, R113, R6 ;  /* 0x0000000671057221 */ /* 0x004fe20000000000 */
[----:B------:R-:W-:Y:S01]  /*6390*/  FMUL R119, R197, 1.4426950216293334961 ;  /* 0x3fb8aa3bc5777820 */ /* 0x000fe20000400000 */
[----:B------:R-:W-:Y:S01]  /*63a0*/  FMUL R20, R20, 1.4426950216293334961 ;  /* 0x3fb8aa3b14147820 */ /* 0x000fe20000400000 */
[----:B------:R-:W-:-:S02]  /*63b0*/  IMAD.U32 R7, R185, -0x80000000, RZ ;  /* 0x80000000b9077824 */ /* 0x000fc400078e00ff */
[----:B------:R-:W-:Y:S01]  /*63c0*/  FMUL R188, R188, 1.4426950216293334961 ;  /* 0x3fb8aa3bbcbc7820 */ /* 0x000fe20000400000 */
[--C-:B------:R-:W-:Y:S01]  /*63d0*/  FADD R190, R190, -R184.reuse ;  /* 0x800000b8bebe7221 */ /* 0x100fe20000000000 */
[--C-:B------:R-:W-:Y:S01]  /*63e0*/  FADD R201, R201, -R184.reuse ;  /* 0x800000b8c9c97221 */ /* 0x100fe20000000000 */
[----:B------:R2:W5:Y:S01]  /*63f0*/  MUFU.EX2 R114, R10 ;  /* 0x0000000a00727308 */ /* 0x0005620000000800 */
[----:B---3--:R-:W-:Y:S01]  /*6400*/  FADD R6, R26, R5 ;  /* 0x000000051a067221 */ /* 0x008fe20000000000 */
[----:B0-----:R-:W0:Y:S01]  /*6410*/  SYNCS.PHASECHK.TRANS64.TRYWAIT P0, [UR19], R7 ;  /* 0x00000007ff0075a7 */ /* 0x001e220008001113 */
[----:B------:R-:W-:Y:S01]  /*6420*/  FMUL R190, R190, 1.4426950216293334961 ;  /* 0x3fb8aa3bbebe7820 */ /* 0x000fe20000400000 */
[----:B------:R-:W-:Y:S01]  /*6430*/  FMUL R200, R201, 1.4426950216293334961 ;  /* 0x3fb8aa3bc9c87820 */ /* 0x000fe20000400000 */
[----:B------:R-:W-:Y:S01]  /*6440*/  FADD R203, R203, -R184 ;  /* 0x800000b8cbcb7221 */ /* 0x000fe20000000000 */
[----:B-1----:R-:W-:Y:S02]  /*6450*/  IADD3.X R11, PT, PT, R71, UR8, RZ, P1, !PT ;  /* 0x00000008470b7c10 */ /* 0x002fe40008ffe4ff */
[----:B------:R-:W1:Y:S01]  /*6460*/  MUFU.EX2 R191, R13 ;  /* 0x0000000d00bf7308 */ /* 0x000e620000000800 */
[----:B----4-:R-:W-:Y:S01]  /*6470*/  FADD R5, R27, R6 ;  /* 0x000000061b057221 */ /* 0x010fe20000000000 */
[----:B------:R-:W-:Y:S01]  /*6480*/  FMUL R203, R203, 1.4426950216293334961 ;  /* 0x3fb8aa3bcbcb7820 */ /* 0x000fe20000400000 */
[----:B--2---:R-:W-:-:S05]  /*6490*/  VIADD R10, R70, UR34 ;  /* 0x00000022460a7c36 */ /* 0x004fca0008000000 */
[----:B------:R-:W2:Y:S01]  /*64a0*/  MUFU.EX2 R28, R12 ;  /* 0x0000000c001c7308 */ /* 0x000ea20000000800 */
[----:B-----5:R-:W-:-:S07]  /*64b0*/  FADD R6, R114, R5 ;  /* 0x0000000572067221 */ /* 0x020fce0000000000 */
[----:B------:R-:W3:Y:S01]  /*64c0*/  MUFU.EX2 R29, R15 ;  /* 0x0000000f001d7308 */ /* 0x000ee20000000800 */
[----:B-1----:R-:W-:-:S07]  /*64d0*/  FADD R5, R191, R6 ;  /* 0x00000006bf057221 */ /* 0x002fce0000000000 */
[----:B------:R-:W1:Y:S01]  /*64e0*/  MUFU.EX2 R115, R14 ;  /* 0x0000000e00737308 */ /* 0x000e620000000800 */
[----:B--2---:R-:W-:-:S07]  /*64f0*/  FADD R6, R28, R5 ;  /* 0x000000051c067221 */ /* 0x004fce0000000000 */
[----:B------:R-:W2:Y:S01]  /*6500*/  MUFU.EX2 R194, R17 ;  /* 0x0000001100c27308 */ /* 0x000ea20000000800 */
[----:B---3--:R-:W-:-:S07]  /*6510*/  FADD R6, R29, R6 ;  /* 0x000000061d067221 */ /* 0x008fce0000000000 */
[----:B------:R-:W3:Y:S01]  /*6520*/  MUFU.EX2 R31, R16 ;  /* 0x00000010001f7308 */ /* 0x000ee20000000800 */
[----:B-1----:R-:W-:-:S07]  /*6530*/  FADD R5, R115, R6 ;  /* 0x0000000673057221 */ /* 0x002fce0000000000 */
[----:B------:R-:W1:Y:S08]  /*6540*/  MUFU.EX2 R30, R19 ;  /* 0x00000013001e7308 */ /* 0x000e700000000800 */
[----:B------:R-:W4:Y:S08]  /*6550*/  MUFU.EX2 R116, R116 ;  /* 0x0000007400747308 */ /* 0x000f300000000800 */
[----:B------:R-:W5:Y:S08]  /*6560*/  MUFU.EX2 R189, R21 ;  /* 0x0000001500bd7308 */ /* 0x000f700000000800 */
[----:B------:R2:W-:Y:S08]  /*6570*/  MUFU.EX2 R192, R4 ;  /* 0x0000000400c07308 */ /* 0x0005f00000000800 */
[----:B------:R-:W0:Y:S01]  /*6580*/  MUFU.EX2 R32, R18 ;  /* 0x0000001200207308 */ /* 0x000e220000000800 */
[----:B--2---:R-:W-:-:S04]  /*6590*/  FADD R4, R194, R5 ;  /* 0x00000005c2047221 */ /* 0x004fc80000000000 */
[----:B---3--:R-:W-:-:S03]  /*65a0*/  FADD R5, R31, R4 ;  /* 0x000000041f057221 */ /* 0x008fc60000000000 */
[----:B------:R-:W2:Y:S01]  /*65b0*/  MUFU.EX2 R33, R23 ;  /* 0x0000001700217308 */ /* 0x000ea20000000800 */
[----:B-1----:R-:W-:-:S04]  /*65c0*/  FADD R5, R30, R5 ;  /* 0x000000051e057221 */ /* 0x002fc80000000000 */
[----:B----4-:R-:W-:-:S03]  /*65d0*/  FADD R4, R116, R5 ;  /* 0x0000000574047221 */ /* 0x010fc60000000000 */
[----:B------:R-:W1:Y:S01]  /*65e0*/  MUFU.EX2 R117, R22 ;  /* 0x0000001600757308 */ /* 0x000e620000000800 */
[----:B-----5:R-:W-:Y:S01]  /*65f0*/  FADD R5, R189, R4 ;  /* 0x00000004bd057221 */ /* 0x020fe20000000000 */
[----:B------:R-:W-:-:S03]  /*6600*/  FADD R4, R199, -R184 ;  /* 0x800000b8c7047221 */ /* 0x000fc60000000000 */
[----:B0-----:R-:W-:Y:S01]  /*6610*/  FADD R6, R32, R5 ;  /* 0x0000000520067221 */ /* 0x001fe20000000000 */
[----:B------:R-:W-:Y:S02]  /*6620*/  FMUL R4, R4, 1.4426950216293334961 ;  /* 0x3fb8aa3b04047820 */ /* 0x000fe40000400000 */
[----:B------:R-:W0:Y:S01]  /*6630*/  MUFU.EX2 R34, R34 ;  /* 0x0000002200227308 */ /* 0x000e220000000800 */
[----:B--2---:R-:W-:-:S07]  /*6640*/  FADD R6, R33, R6 ;  /* 0x0000000621067221 */ /* 0x004fce0000000000 */
[----:B------:R-:W2:Y:S01]  /*6650*/  MUFU.EX2 R35, R35 ;  /* 0x0000002300237308 */ /* 0x000ea20000000800 */
[----:B-1----:R-:W-:-:S04]  /*6660*/  FADD R5, R117, R6 ;  /* 0x0000000675057221 */ /* 0x002fc80000000000 */
[----:B------:R-:W-:-:S03]  /*6670*/  FADD R5, R192, R5 ;  /* 0x00000005c0057221 */ /* 0x000fc60000000000 */
[----:B------:R-:W1:Y:S01]  /*6680*/  MUFU.EX2 R118, R118 ;  /* 0x0000007600767308 */ /* 0x000e620000000800 */
[----:B0-----:R-:W-:-:S07]  /*6690*/  FADD R6, R34, R5 ;  /* 0x0000000522067221 */ /* 0x001fce0000000000 */
[----:B------:R-:W0:Y:S01]  /*66a0*/  MUFU.EX2 R119, R119 ;  /* 0x0000007700777308 */ /* 0x000e220000000800 */
[----:B--2---:R-:W-:-:S07]  /*66b0*/  FADD R5, R35, R6 ;  /* 0x0000000623057221 */ /* 0x004fce0000000000 */
[----:B------:R-:W2:Y:S08]  /*66c0*/  MUFU.EX2 R198, R20 ;  /* 0x0000001400c67308 */ /* 0x000eb00000000800 */
[----:B------:R-:W3:Y:S08]  /*66d0*/  MUFU.EX2 R199, R188 ;  /* 0x000000bc00c77308 */ /* 0x000ef00000000800 */
[----:B------:R1:W4:Y:S08]  /*66e0*/  MUFU.EX2 R187, R4 ;  /* 0x0000000400bb7308 */ /* 0x0003300000000800 */
[----:B------:R-:W5:Y:S01]  /*66f0*/  MUFU.EX2 R190, R190 ;  /* 0x000000be00be7308 */ /* 0x000f620000000800 */
[----:B-1----:R-:W-:-:S04]  /*6700*/  FADD R4, R118, R5 ;  /* 0x0000000576047221 */ /* 0x002fc80000000000 */
[----:B0-----:R-:W-:-:S03]  /*6710*/  FADD R5, R119, R4 ;  /* 0x0000000477057221 */ /* 0x001fc60000000000 */
[----:B------:R-:W0:Y:S01]  /*6720*/  MUFU.EX2 R200, R200 ;  /* 0x000000c800c87308 */ /* 0x000e220000000800 */
[----:B--2---:R-:W-:-:S04]  /*6730*/  FADD R4, R198, R5 ;  /* 0x00000005c6047221 */ /* 0x004fc80000000000 */
[----:B---3--:R-:W-:-:S03]  /*6740*/  FADD R4, R199, R4 ;  /* 0x00000004c7047221 */ /* 0x008fc60000000000 */
[----:B------:R-:W1:Y:S01]  /*6750*/  MUFU.EX2 R213, R203 ;  /* 0x000000cb00d57308 */ /* 0x000e620000000800 */
[----:B----4-:R-:W-:-:S04]  /*6760*/  FADD R5, R187, R4 ;  /* 0x00000004bb057221 */ /* 0x010fc80000000000 */
[----:B-----5:R-:W-:-:S04]  /*6770*/  FADD R5, R190, R5 ;  /* 0x00000005be057221 */ /* 0x020fc80000000000 */
[----:B0-----:R-:W-:-:S04]  /*6780*/  FADD R4, R200, R5 ;  /* 0x00000005c8047221 */ /* 0x001fc80000000000 */
[----:B-1----:R-:W-:-:S05]  /*6790*/  FADD R185, R213, R4 ;  /* 0x00000004d5b97221 */ /* 0x002fca0000000000 */
[----:B------:R0:W1:Y:S01]  /*67a0*/  SHFL.BFLY PT, R188, R185, 0x10, 0x1f ;  /* 0x0e001f00b9bc7f89 */ /* 0x00006200000e0000 */
[----:B------:R-:W-:Y:S05]  /*67b0*/  @!P0 BRA `(.L_x_14) ;  /* 0x0000002c004c8947 */ /* 0x000fea0003800000 */
.L_x_23:
[----:B------:R-:W-:Y:S01]  /*67c0*/  IADD3 R4, P0, PT, R106, UR34, RZ ;  /* 0x000000226a047c10 */ /* 0x000fe2000ff1e0ff */
[----:B------:R2:W3:Y:S01]  /*67d0*/  LDG.E.U8 R203, desc[UR26][R10.64] ;  /* 0x0000001a0acb7981 */ /* 0x0004e2000c1e1100 */
[----:B------:R-:W-:Y:S01]  /*67e0*/  IADD3 R12, P1, PT, R98, UR34, RZ ;  /* 0x00000022620c7c10 */ /* 0x000fe2000ff3e0ff */
[----:B------:R-:W-:Y:S01]  /*67f0*/  VIADD R16, R78, UR34 ;  /* 0x000000224e107c36 */ /* 0x000fe20008000000 */
[----:B------:R-:W-:Y:S02]  /*6800*/  IADD3.X R5, PT, PT, R107, UR8, RZ, P0, !PT ;  /* 0x000000086b057c10 */ /* 0x000fe400087fe4ff */
[----:B------:R-:W-:Y:S02]  /*6810*/  IADD3 R14, P0, PT, R86, UR34, RZ ;  /* 0x00000022560e7c10 */ /* 0x000fe4000ff1e0ff */
[----:B------:R-:W-:Y:S01]  /*6820*/  IADD3.X R13, PT, PT, R99, UR8, RZ, P1, !PT ;  /* 0x00000008630d7c10 */ /* 0x000fe20008ffe4ff */
[----:B------:R-:W4:Y:S01]  /*6830*/  LDG.E.U8 R209, desc[UR26][R4.64] ;  /* 0x0000001a04d17981 */ /* 0x000f22000c1e1100 */
[----:B------:R-:W-:-:S02]  /*6840*/  IADD3.X R15, PT, PT, R87, UR8, RZ, P0, !PT ;  /* 0x00000008570f7c10 */ /* 0x000fc400087fe4ff */
[----:B------:R-:W-:Y:S01]  /*6850*/  IADD3 R6, P1, PT, R46, UR34, RZ ;  /* 0x000000222e067c10 */ /* 0x000fe2000ff3e0ff */
[----:B------:R5:W4:Y:S01]  /*6860*/  LDG.E.U8 R207, desc[UR26][R12.64] ;  /* 0x0000001a0ccf7981 */ /* 0x000b22000c1e1100 */
[----:B------:R-:W-:Y:S02]  /*6870*/  IADD3 R8, P0, PT, R54, UR34, RZ ;  /* 0x0000002236087c10 */ /* 0x000fe4000ff1e0ff */
[----:B------:R-:W-:Y:S01]  /*6880*/  IADD3.X R7, PT, PT, R47, UR8, RZ, P1, !PT ;  /* 0x000000082f077c10 */ /* 0x000fe20008ffe4ff */
[----:B------:R0:W4:Y:S01]  /*6890*/  LDG.E.U8 R205, desc[UR26][R14.64] ;  /* 0x0000001a0ecd7981 */ /* 0x000122000c1e1100 */
[----:B------:R-:W-:Y:S02]  /*68a0*/  IADD3.X R9, PT, PT, R55, UR8, RZ, P0, !PT ;  /* 0x0000000837097c10 */ /* 0x000fe400087fe4ff */
[----:B--2---:R-:W-:Y:S01]  /*68b0*/  IADD3 R10, P1, PT, R64, UR34, RZ ;  /* 0x00000022400a7c10 */ /* 0x004fe2000ff3e0ff */
[----:B------:R2:W4:Y:S01]  /*68c0*/  LDG.E.U8 R217, desc[UR26][R6.64] ;  /* 0x0000001a06d97981 */ /* 0x000522000c1e1100 */
[----:B------:R-:W-:-:S02]  /*68d0*/  IADD3 RZ, P0, PT, R72, UR34, RZ ;  /* 0x0000002248ff7c10 */ /* 0x000fc4000ff1e0ff */
[----:B------:R-:W-:Y:S01]  /*68e0*/  IADD3.X R11, PT, PT, R65, UR8, RZ, P1, !PT ;  /* 0x00000008410b7c10 */ /* 0x000fe20008ffe4ff */
[----:B------:R1:W4:Y:S01]  /*68f0*/  LDG.E.U8 R221, desc[UR26][R8.64] ;  /* 0x0000001a08dd7981 */ /* 0x000322000c1e1100 */
[----:B-----5:R-:W-:Y:S02]  /*6900*/  IADD3.X R13, PT, PT, R73, UR8, RZ, P0, !PT ;  /* 0x00000008490d7c10 */ /* 0x020fe400087fe4ff */
[----:B------:R-:W-:Y:S01]  /*6910*/  IADD3 RZ, P1, PT, R80, UR34, RZ ;  /* 0x0000002250ff7c10 */ /* 0x000fe2000ff3e0ff */
[----:B------:R5:W4:Y:S01]  /*6920*/  LDG.E.U8 R225, desc[UR26][R10.64] ;  /* 0x0000001a0ae17981 */ /* 0x000b22000c1e1100 */
[----:B------:R-:W-:Y:S02]  /*6930*/  IADD3 R4, P0, PT, R104, UR34, RZ ;  /* 0x0000002268047c10 */ /* 0x000fe4000ff1e0ff */
[----:B------:R-:W-:Y:S02]  /*6940*/  IADD3.X R17, PT, PT, R79, UR8, RZ, P2, !PT ;  /* 0x000000084f117c10 */ /* 0x000fe400097fe4ff */
[----:B0-----:R-:W-:-:S02]  /*6950*/  IADD3.X R15, PT, PT, R81, UR8, RZ, P1, !PT ;  /* 0x00000008510f7c10 */ /* 0x001fc40008ffe4ff */
[----:B------:R-:W-:Y:S01]  /*6960*/  IADD3.X R5, PT, PT, R105, UR8, RZ, P0, !PT ;  /* 0x0000000869057c10 */ /* 0x000fe200087fe4ff */
[----:B------:R0:W4:Y:S01]  /*6970*/  LDG.E.U8 R211, desc[UR26][R16.64] ;  /* 0x0000001a10d37981 */ /* 0x000122000c1e1100 */
[----:B--2---:R-:W-:Y:S02]  /*6980*/  IADD3 R6, P1, PT, R96, UR34, RZ ;  /* 0x0000002260067c10 */ /* 0x004fe4000ff3e0ff */
[----:B-1----:R-:W-:Y:S01]  /*6990*/  IADD3 R8, P0, PT, R40, UR34, RZ ;  /* 0x0000002228087c10 */ /* 0x002fe2000ff1e0ff */
[----:B------:R-:W-:Y:S01]  /*69a0*/  VIADD R12, R72, UR34 ;  /* 0x00000022480c7c36 */ /* 0x000fe20008000000 */
[----:B------:R-:W-:Y:S01]  /*69b0*/  IADD3.X R7, PT, PT, R97, UR8, RZ, P1, !PT ;  /* 0x0000000861077c10 */ /* 0x000fe20008ffe4ff */
[----:B------:R-:W-:Y:S01]  /*69c0*/  VIADD R14, R80, UR34 ;  /* 0x00000022500e7c36 */ /* 0x000fe20008000000 */
[----:B------:R-:W-:Y:S01]  /*69d0*/  IADD3.X R9, PT, PT, R41, UR8, RZ, P0, !PT ;  /* 0x0000000829097c10 */ /* 0x000fe200087fe4ff */
[----:B------:R-:W2:Y:S01]  /*69e0*/  LDG.E.U8 R214, desc[UR26][R4.64] ;  /* 0x0000001a04d67981 */ /* 0x000ea2000c1e1100 */
[----:B-----5:R-:W-:-:S02]  /*69f0*/  IADD3 R10, P1, PT, R48, UR34, RZ ;  /* 0x00000022300a7c10 */ /* 0x020fc4000ff3e0ff */
[----:B0-----:R-:W-:Y:S01]  /*6a00*/  IADD3 R16, P0, PT, R56, UR34, RZ ;  /* 0x0000002238107c10 */ /* 0x001fe2000ff1e0ff */
[----:B------:R0:W5:Y:S01]  /*6a10*/  LDG.E.U8 R204, desc[UR26][R12.64] ;  /* 0x0000001a0ccc7981 */ /* 0x000162000c1e1100 */
[----:B------:R-:W-:Y:S02]  /*6a20*/  IADD3.X R11, PT, PT, R49, UR8, RZ, P1, !PT ;  /* 0x00000008310b7c10 */ /* 0x000fe40008ffe4ff */
[----:B------:R-:W-:Y:S01]  /*6a30*/  IADD3.X R17, PT, PT, R57, UR8, RZ, P0, !PT ;  /* 0x0000000839117c10 */ /* 0x000fe200087fe4ff */
[----:B------:R1:W5:Y:S01]  /*6a40*/  LDG.E.U8 R206, desc[UR26][R14.64] ;  /* 0x0000001a0ece7981 */ /* 0x000362000c1e1100 */
[----:B------:R-:W-:Y:S02]  /*6a50*/  IADD3 R18, P1, PT, R66, UR34, RZ ;  /* 0x0000002242127c10 */ /* 0x000fe4000ff3e0ff */
[----:B------:R-:W-:Y:S01]  /*6a60*/  IADD3 RZ, P0, PT, R68, UR34, RZ ;  /* 0x0000002244ff7c10 */ /* 0x000fe2000ff1e0ff */
[----:B------:R1:W5:Y:S01]  /*6a70*/  LDG.E.U8 R218, desc[UR26][R6.64] ;  /* 0x0000001a06da7981 */ /* 0x000362000c1e1100 */
[----:B------:R-:W-:-:S02]  /*6a80*/  IADD3.X R19, PT, PT, R67, UR8, RZ, P1, !PT ;  /* 0x0000000843137c10 */ /* 0x000fc40008ffe4ff */
[----:B------:R-:W-:Y:S01]  /*6a90*/  IADD3.X R23, PT, PT, R69, UR8, RZ, P0, !PT ;  /* 0x0000000845177c10 */ /* 0x000fe200087fe4ff */
[----:B------:R1:W5:Y:S01]  /*6aa0*/  LDG.E.U8 R222, desc[UR26][R8.64] ;  /* 0x0000001a08de7981 */ /* 0x000362000c1e1100 */
[----:B------:R-:W-:Y:S02]  /*6ab0*/  IADD3 RZ, P1, PT, R74, UR34, RZ ;  /* 0x000000224aff7c10 */ /* 0x000fe4000ff3e0ff */
[----:B0-----:R-:W-:Y:S01]  /*6ac0*/  IADD3 R12, P0, PT, R102, UR34, RZ ;  /* 0x00000022660c7c10 */ /* 0x001fe2000ff1e0ff */
[----:B------:R0:W5:Y:S01]  /*6ad0*/  LDG.E.U8 R226, desc[UR26][R10.64] ;  /* 0x0000001a0ae27981 */ /* 0x000162000c1e1100 */
[----:B-1----:R-:W-:Y:S02]  /*6ae0*/  IADD3.X R15, PT, PT, R75, UR8, RZ, P1, !PT ;  /* 0x000000084b0f7c10 */ /* 0x002fe40008ffe4ff */
[----:B------:R-:W-:Y:S02]  /*6af0*/  IADD3.X R13, PT, PT, R103, UR8, RZ, P0, !PT ;  /* 0x00000008670d7c10 */ /* 0x000fe400087fe4ff */
[----:B------:R-:W-:Y:S01]  /*6b00*/  IADD3 RZ, P2, PT, R82, UR34, RZ ;  /* 0x0000002252ff7c10 */ /* 0x000fe2000ff5e0ff */
[----:B------:R-:W-:Y:S01]  /*6b10*/  VIADD R14, R74, UR34 ;  /* 0x000000224a0e7c36 */ /* 0x000fe20008000000 */
[----:B------:R-:W-:Y:S01]  /*6b20*/  IADD3 R6, P1, PT, R94, UR34, RZ ;  /* 0x000000225e067c10 */ /* 0x000fe2000ff3e0ff */
[----:B------:R-:W5:Y:S01]  /*6b30*/  LDG.E.U8 R197, desc[UR26][R12.64] ;  /* 0x0000001a0cc57981 */ /* 0x000f62000c1e1100 */
[----:B------:R-:W-:-:S02]  /*6b40*/  IADD3 R4, P0, PT, R42, UR34, RZ ;  /* 0x000000222a047c10 */ /* 0x000fc4000ff1e0ff */
[----:B------:R-:W-:Y:S01]  /*6b50*/  IADD3.X R7, PT, PT, R95, UR8, RZ, P1, !PT ;  /* 0x000000085f077c10 */ /* 0x000fe20008ffe4ff */
[----:B------:R-:W5:Y:S01]  /*6b60*/  LDG.E.U8 R231, desc[UR26][R14.64] ;  /* 0x0000001a0ee77981 */ /* 0x000f62000c1e1100 */
[----:B------:R-:W-:Y:S02]  /*6b70*/  IADD3.X R5, PT, PT, R43, UR8, RZ, P0, !PT ;  /* 0x000000082b057c10 */ /* 0x000fe400087fe4ff */
[----:B------:R-:W-:Y:S01]  /*6b80*/  IADD3 R8, P1, PT, R50, UR34, RZ ;  /* 0x0000002232087c10 */ /* 0x000fe2000ff3e0ff */
[----:B------:R1:W5:Y:S01]  /*6b90*/  LDG.E.U8 R201, desc[UR26][R6.64] ;  /* 0x0000001a06c97981 */ /* 0x000362000c1e1100 */
[----:B0-----:R-:W-:Y:S02]  /*6ba0*/  IADD3 R10, P0, PT, R58, UR34, RZ ;  /* 0x000000223a0a7c10 */ /* 0x001fe4000ff1e0ff */
[----:B------:R-:W-:Y:S01]  /*6bb0*/  IADD3.X R9, PT, PT, R51, UR8, RZ, P1, !PT ;  /* 0x0000000833097c10 */ /* 0x000fe20008ffe4ff */
[----:B------:R0:W5:Y:S01]  /*6bc0*/  LDG.E.U8 R215, desc[UR26][R4.64] ;  /* 0x0000001a04d77981 */ /* 0x000162000c1e1100 */
[----:B------:R-:W-:-:S02]  /*6bd0*/  IADD3.X R11, PT, PT, R59, UR8, RZ, P0, !PT ;  /* 0x000000083b0b7c10 */ /* 0x000fc400087fe4ff */
[----:B------:R-:W-:Y:S01]  /*6be0*/  IADD3 RZ, P1, PT, R62, UR34, RZ ;  /* 0x000000223eff7c10 */ /* 0x000fe2000ff3e0ff */
[----:B------:R0:W5:Y:S01]  /*6bf0*/  LDG.E.U8 R219, desc[UR26][R8.64] ;  /* 0x0000001a08db7981 */ /* 0x000162000c1e1100 */
[----:B-1----:R-:W-:Y:S01]  /*6c00*/  IADD3 R6, P0, PT, R100, UR34, RZ ;  /* 0x0000002264067c10 */ /* 0x002fe2000ff1e0ff */
[----:B------:R-:W-:Y:S01]  /*6c10*/  VIADD R12, R62, UR34 ;  /* 0x000000223e0c7c36 */ /* 0x000fe20008000000 */
[----:B------:R-:W-:Y:S01]  /*6c20*/  IADD3.X R21, PT, PT, R83, UR8, RZ, P2, !PT ;  /* 0x0000000853157c10 */ /* 0x000fe200097fe4ff */
[C---:B------:R-:W-:Y:S01]  /*6c30*/  VIADD R14, R76.reuse, UR34 ;  /* 0x000000224c0e7c36 */ /* 0x040fe20008000000 */
[----:B------:R-:W-:Y:S01]  /*6c40*/  IADD3 RZ, P2, PT, R76, UR34, RZ ;  /* 0x000000224cff7c10 */ /* 0x000fe2000ff5e0ff */
[----:B------:R1:W5:Y:S01]  /*6c50*/  LDG.E.U8 R223, desc[UR26][R10.64] ;  /* 0x0000001a0adf7981 */ /* 0x000362000c1e1100 */
[----:B------:R-:W-:Y:S02]  /*6c60*/  IADD3.X R13, PT, PT, R63, UR8, RZ, P1, !PT ;  /* 0x000000083f0d7c10 */ /* 0x000fe40008ffe4ff */
[----:B------:R-:W-:Y:S01]  /*6c70*/  IADD3.X R7, PT, PT, R101, UR8, RZ, P0, !PT ;  /* 0x0000000865077c10 */ /* 0x000fe200087fe4ff */
[----:B------:R-:W-:Y:S01]  /*6c80*/  VIADD R22, R68, UR34 ;  /* 0x0000002244167c36 */ /* 0x000fe20008000000 */
[----:B0-----:R-:W-:Y:S01]  /*6c90*/  IADD3 R4, P1, PT, R92, UR34, RZ ;  /* 0x000000225c047c10 */ /* 0x001fe2000ff3e0ff */
[----:B------:R0:W5:Y:S01]  /*6ca0*/  LDG.E.U8 R202, desc[UR26][R12.64] ;  /* 0x0000001a0cca7981 */ /* 0x000162000c1e1100 */
[----:B------:R-:W-:-:S02]  /*6cb0*/  IADD3 R8, P0, PT, R44, UR34, RZ ;  /* 0x000000222c087c10 */ /* 0x000fc4000ff1e0ff */
[----:B------:R-:W-:Y:S01]  /*6cc0*/  IADD3.X R15, PT, PT, R77, UR8, RZ, P2, !PT ;  /* 0x000000084d0f7c10 */ /* 0x000fe200097fe4ff */
[----:B------:R-:W-:Y:S01]  /*6cd0*/  VIADD R20, R82, UR34 ;  /* 0x0000002252147c36 */ /* 0x000fe20008000000 */
[----:B------:R-:W-:Y:S01]  /*6ce0*/  IADD3.X R5, PT, PT, R93, UR8, RZ, P1, !PT ;  /* 0x000000085d057c10 */ /* 0x000fe20008ffe4ff */
[----:B------:R-:W5:Y:S01]  /*6cf0*/  LDG.E.U8 R230, desc[UR26][R16.64] ;  /* 0x0000001a10e67981 */ /* 0x000f62000c1e1100 */
[----:B------:R-:W-:Y:S02]  /*6d00*/  IADD3.X R9, PT, PT, R45, UR8, RZ, P0, !PT ;  /* 0x000000082d097c10 */ /* 0x000fe400087fe4ff */
[----:B-1----:R-:W-:Y:S01]  /*6d10*/  IADD3 R10, P1, PT, R52, UR34, RZ ;  /* 0x00000022340a7c10 */ /* 0x002fe2000ff3e0ff */
[----:B------:R1:W5:Y:S01]  /*6d20*/  LDG.E.U8 R208, desc[UR26][R14.64] ;  /* 0x0000001a0ed07981 */ /* 0x000362000c1e1100 */
[----:B------:R-:W-:Y:S02]  /*6d30*/  IADD3 RZ, P2, PT, R84, UR34, RZ ;  /* 0x0000002254ff7c10 */ /* 0x000fe4000ff5e0ff */
[----:B0-----:R-:W-:Y:S01]  /*6d40*/  IADD3 R12, P0, PT, R60, UR34, RZ ;  /* 0x000000223c0c7c10 */ /* 0x001fe2000ff1e0ff */
[----:B------:R-:W5:Y:S01]  /*6d50*/  LDG.E.U8 R232, desc[UR26][R18.64] ;  /* 0x0000001a12e87981 */ /* 0x000f62000c1e1100 */
[----:B------:R-:W-:-:S02]  /*6d60*/  IADD3.X R11, PT, PT, R53, UR8, RZ, P1, !PT ;  /* 0x00000008350b7c10 */ /* 0x000fc40008ffe4ff */
[----:B------:R-:W-:Y:S01]  /*6d70*/  IADD3.X R13, PT, PT, R61, UR8, RZ, P0, !PT ;  /* 0x000000083d0d7c10 */ /* 0x000fe200087fe4ff */
[----:B------:R-:W5:Y:S01]  /*6d80*/  LDG.E.U8 R229, desc[UR26][R22.64] ;  /* 0x0000001a16e57981 */ /* 0x000f62000c1e1100 */
[----:B-1----:R-:W-:Y:S01]  /*6d90*/  VIADD R14, R84, UR34 ;  /* 0x00000022540e7c36 */ /* 0x002fe20008000000 */
[----:B------:R-:W-:Y:S02]  /*6da0*/  IADD3.X R15, PT, PT, R85, UR8, RZ, P2, !PT ;  /* 0x00000008550f7c10 */ /* 0x000fe400097fe4ff */
[----:B------:R-:W5:Y:S04]  /*6db0*/  LDG.E.U8 R233, desc[UR26][R20.64] ;  /* 0x0000001a14e97981 */ /* 0x000f68000c1e1100 */
[----:B------:R-:W5:Y:S04]  /*6dc0*/  LDG.E.U8 R210, desc[UR26][R6.64] ;  /* 0x0000001a06d27981 */ /* 0x000f68000c1e1100 */
[----:B------:R-:W5:Y:S04]  /*6dd0*/  LDG.E.U8 R212, desc[UR26][R4.64] ;  /* 0x0000001a04d47981 */ /* 0x000f68000c1e1100 */
[----:B------:R-:W5:Y:S04]  /*6de0*/  LDG.E.U8 R216, desc[UR26][R8.64] ;  /* 0x0000001a08d87981 */ /* 0x000f68000c1e1100 */
[----:B------:R-:W5:Y:S04]  /*6df0*/  LDG.E.U8 R220, desc[UR26][R10.64] ;  /* 0x0000001a0adc7981 */ /* 0x000f68000c1e1100 */
[----:B------:R-:W5:Y:S04]  /*6e00*/  LDG.E.U8 R224, desc[UR26][R12.64] ;  /* 0x0000001a0ce07981 */ /* 0x000f68000c1e1100 */
[----:B------:R0:W5:Y:S01]  /*6e10*/  LDG.E.U8 R228, desc[UR26][R14.64] ;  /* 0x0000001a0ee47981 */ /* 0x000162000c1e1100 */
[----:B------:R-:W-:Y:S01]  /*6e20*/  FADD R195, -R184, R195 ;  /* 0x000000c3b8c37221 */ /* 0x000fe20000000100 */
[----:B------:R-:W-:-:S02]  /*6e30*/  F2FP.SATFINITE.E4M3.F32.PACK_AB_MERGE_C R227, R25, R24, RZ ;  /* 0x0000001819e3723e */ /* 0x000fc400048070ff */
[----:B------:R-:W-:Y:S02]  /*6e40*/  F2FP.SATFINITE.E4M3.F32.PACK_AB_MERGE_C R234, R27, R26, RZ ;  /* 0x0000001a1bea723e */ /* 0x000fe400048070ff */
[----:B------:R-:W-:Y:S02]  /*6e50*/  F2FP.SATFINITE.E4M3.F32.PACK_AB_MERGE_C R235, R29, R28, RZ ;  /* 0x0000001c1deb723e */ /* 0x000fe400048070ff */
[----:B------:R-:W-:Y:S02]  /*6e60*/  F2FP.SATFINITE.E4M3.F32.PACK_AB_MERGE_C R236, R30, R31, RZ ;  /* 0x0000001f1eec723e */ /* 0x000fe400048070ff */
[----:B------:R-:W-:Y:S02]  /*6e70*/  F2FP.SATFINITE.E4M3.F32.PACK_AB_MERGE_C R237, R33, R32, RZ ;  /* 0x0000002021ed723e */ /* 0x000fe400048070ff */
[----:B------:R-:W-:Y:S01]  /*6e80*/  F2FP.SATFINITE.E4M3.F32.PACK_AB_MERGE_C R238, R35, R34, RZ ;  /* 0x0000002223ee723e */ /* 0x000fe200048070ff */
[----:B------:R-:W-:Y:S01]  /*6e90*/  FMUL R195, R195, 1.4426950216293334961 ;  /* 0x3fb8aa3bc3c37820 */ /* 0x000fe20000400000 */
[----:B0-----:R-:W-:Y:S01]  /*6ea0*/  LDTM.16dp32bit_t0_t15.x32 R4, tmem[UR18] ;  /* 0x00000012000479ee */ /* 0x001fe20008a80000 */
[----:B------:R-:W0:Y:S04]  /*6eb0*/  LDTM.16dp32bit_t16_t31.x32 R4, tmem[UR18+0x20] ;  /* 0x00002012000479ee */ /* 0x000e280008aa0000 */
[----:B------:R-:W0:Y:S01]  /*6ec0*/  MUFU.EX2 R195, R195 ;  /* 0x000000c300c37308 */ /* 0x000e220000000800 */
[----:B------:R-:W-:-:S02]  /*6ed0*/  F2FP.SATFINITE.E4M3.F32.PACK_AB_MERGE_C R198, R199, R198, RZ ;  /* 0x000000c6c7c6723e */ /* 0x000fc400048070ff */
[----:B------:R-:W-:Y:S02]  /*6ee0*/  F2FP.SATFINITE.E4M3.F32.PACK_AB_MERGE_C R200, R213, R200, RZ ;  /* 0x000000c8d5c8723e */ /* 0x000fe400048070ff */
[----:B------:R-:W-:Y:S02]  /*6ef0*/  F2FP.SATFINITE.E4M3.F32.PACK_AB_MERGE_C R113, R113, R196, R234 ;  /* 0x000000c47171723e */ /* 0x000fe400048070ea */
[----:B------:R-:W-:Y:S02]  /*6f00*/  F2FP.SATFINITE.E4M3.F32.PACK_AB_MERGE_C R112, R112, R193, R227 ;  /* 0x000000c17070723e */ /* 0x000fe400048070e3 */
[----:B------:R-:W-:Y:S02]  /*6f10*/  F2FP.SATFINITE.E4M3.F32.PACK_AB_MERGE_C R114, R191, R114, R235 ;  /* 0x00000072bf72723e */ /* 0x000fe400048070eb */
[----:B------:R-:W-:Y:S02]  /*6f20*/  F2FP.SATFINITE.E4M3.F32.PACK_AB_MERGE_C R115, R194, R115, R236 ;  /* 0x00000073c273723e */ /* 0x000fe400048070ec */
[----:B------:R-:W-:-:S02]  /*6f30*/  F2FP.SATFINITE.E4M3.F32.PACK_AB_MERGE_C R118, R119, R118, R198 ;  /* 0x000000767776723e */ /* 0x000fc400048070c6 */
[----:B------:R-:W-:Y:S02]  /*6f40*/  F2FP.SATFINITE.E4M3.F32.PACK_AB_MERGE_C R117, R192, R117, R238 ;  /* 0x00000075c075723e */ /* 0x000fe400048070ee */
[----:B------:R-:W-:Y:S02]  /*6f50*/  F2FP.SATFINITE.E4M3.F32.PACK_AB_MERGE_C R116, R189, R116, R237 ;  /* 0x00000074bd74723e */ /* 0x000fe400048070ed */
[----:B------:R-:W-:Y:S01]  /*6f60*/  F2FP.SATFINITE.E4M3.F32.PACK_AB_MERGE_C R119, R190, R187, R200 ;  /* 0x000000bbbe77723e */ /* 0x000fe200048070c8 */
[C---:B0-----:R-:W-:Y:S01]  /*6f70*/  FMUL R4, R195.reuse, R4 ;  /* 0x00000004c3047220 */ /* 0x041fe20000400000 */
        /* <DEDUP_REMOVED lines=30> */
[----:B------:R-:W-:Y:S01]  /*7160*/  FMUL R35, R195, R35 ;  /* 0x00000023c3237220 */ /* 0x000fe20000400000 */
[----:B------:R-:W-:Y:S01]  /*7170*/  ULEA UR19, UR33, UR16, 0x3 ;  /* 0x0000001021137291 */ /* 0x000fe2000f8e18ff */
[----:B------:R-:W-:Y:S01]  /*7180*/  FADD R188, R185, R188 ;  /* 0x000000bcb9bc7221 */ /* 0x000fe20000000000 */
[----:B------:R-:W-:Y:S01]  /*7190*/  UMOV UR8, UR9 ;  /* 0x0000000900087c82 */ /* 0x000fe20008000000 */
[----:B---3--:R0:W-:Y:S04]  /*71a0*/  STS.U8 [R36+UR16+0x4c00], R203 ;  /* 0x004c00cb24007988 */ /* 0x0081e80008000010 */
[----:B----4-:R0:W-:Y:S04]  /*71b0*/  STS.U8 [R36+UR16+0x4000], R209 ;  /* 0x004000d124007988 */ /* 0x0101e80008000010 */
[----:B------:R0:W-:Y:S04]  /*71c0*/  STS.U8 [R36+UR16+0x4200], R207 ;  /* 0x004200cf24007988 */ /* 0x0001e80008000010 */
[----:B------:R0:W-:Y:S04]  /*71d0*/  STS.U8 [R36+UR16+0x4400], R205 ;  /* 0x004400cd24007988 */ /* 0x0001e80008000010 */
[----:B------:R0:W-:Y:S04]  /*71e0*/  STS.U8 [R36+UR16+0x4600], R217 ;  /* 0x004600d924007988 */ /* 0x0001e80008000010 */
[----:B------:R0:W-:Y:S04]  /*71f0*/  STS.U8 [R36+UR16+0x4800], R221 ;  /* 0x004800dd24007988 */ /* 0x0001e80008000010 */
[----:B------:R0:W-:Y:S04]  /*7200*/  STS.U8 [R36+UR16+0x4a00], R225 ;  /* 0x004a00e124007988 */ /* 0x0001e80008000010 */
[----:B------:R0:W-:Y:S04]  /*7210*/  STS.U8 [R36+UR16+0x4e00], R211 ;  /* 0x004e00d324007988 */ /* 0x0001e80008000010 */
[----:B--2---:R0:W-:Y:S04]  /*7220*/  STS.U8 [R91+UR16+0x4080], R214 ;  /* 0x004080d65b007988 */ /* 0x0041e80008000010 */
        /* <DEDUP_REMOVED lines=25> */
[----:B------:R-:W-:Y:S01]  /*73c0*/  NOP ;  /* 0x0000000000007918 */ /* 0x000fe20000000000 */
[----:B------:R0:W-:Y:S01]  /*73d0*/  STTM.16dp32bit_t0_t15.x32 tmem[UR18], R4 ;  /* 0x00000004000079ed */ /* 0x0001e20008a80012 */
[----:B------:R0:W-:Y:S01]  /*73e0*/  STTM.16dp32bit_t16_t31.x32 tmem[UR18+0x20], R4 ;  /* 0x00002004000079ed */ /* 0x0001e20008aa0012 */
[----:B------:R-:W1:Y:S02]  /*73f0*/  FENCE.VIEW.ASYNC.T ;  /* 0x00000000000073c6 */ /* 0x000e640000000200 */
[----:B-1----:R-:W-:Y:S06]  /*7400*/  BAR.SYNC.DEFER_BLOCKING 0x0 ;  /* 0x0000000000007b1d */ /* 0x002fec0000010000 */
[----:B------:R1:W-:Y:S06]  /*7410*/  MEMBAR.ALL.CTA ;  /* 0x0000000000007992 */ /* 0x0003ec0000008000 */
[----:B-1----:R-:W1:Y:S01]  /*7420*/  FENCE.VIEW.ASYNC.S ;  /* 0x00000000000073c6 */ /* 0x002e620000000000 */
[----:B------:R-:W-:Y:S01]  /*7430*/  UIADD3 UR19, UPT, UPT, UR19, 0x5000, URZ ;  /* 0x0000500013137890 */ /* 0x000fe2000fffe0ff */
[----:B-1----:R-:W-:Y:S06]  /*7440*/  BAR.SYNC.DEFER_BLOCKING 0x0 ;  /* 0x0000000000007b1d */ /* 0x002fec0000010000 */
[----:B------:R-:W-:Y:S05]  /*7450*/  BRA.U UP3, `(.L_x_15) ;  /* 0x00000001033c7547 */ /* 0x000fea000b800000 */
[----:B------:R-:W-:Y:S01]  /*7460*/  UMOV UR24, UR42 ;  /* 0x0000002a00187c82 */ /* 0x000fe20008000000 */
[----:B------:R-:W-:Y:S01]  /*7470*/  UMOV UR25, 0x80004020 ;  /* 0x8000402000197882 */ /* 0x000fe20000000000 */
[----:B------:R-:W-:Y:S01]  /*7480*/  UMOV UR12, UR6 ;  /* 0x00000006000c7c82 */ /* 0x000fe20008000000 */
[----:B------:R-:W-:Y:S01]  /*7490*/  UMOV UR13, 0x80004020 ;  /* 0x80004020000d7882 */ /* 0x000fe20000000000 */
[----:B------:R-:W-:Y:S01]  /*74a0*/  UMOV UR28, 0x0 ;  /* 0x00000000001c7882 */ /* 0x000fe20000000000 */
[----:B------:R-:W-:Y:S01]  /*74b0*/  UMOV UR29, 0x4100010 ;  /* 0x04100010001d7882 */ /* 0x000fe20000000000 */
[----:B------:R-:W-:Y:S01]  /*74c0*/  UMOV UR10, UR19 ;  /* 0x00000013000a7c82 */ /* 0x000fe20008000000 */
[----:B------:R-:W-:Y:S01]  /*74d0*/  UMOV UR11, URZ ;  /* 0x000000ff000b7c82 */ /* 0x000fe20008000000 */
[----:B------:R-:W-:Y:S01]  /*74e0*/  UMOV UR44, 0x0 ;  /* 0x00000000002c7882 */ /* 0x000fe20000000000 */
[----:B------:R-:W-:Y:S01]  /*74f0*/  UMOV UR45, 0x4100010 ;  /* 0x04100010002d7882 */ /* 0x000fe20000000000 */
[----:B------:R1:W-:Y:S01]  /*7500*/  UTCQMMA gdesc[UR24], gdesc[UR12], tmem[UR17], tmem[UR28], idesc[UR29], UPT ;  /* 0x00ff1c0c180075ea */ /* 0x0003e2000b800311 */
[----:B------:R-:W-:Y:S01]  /*7510*/  UMOV UR9, UR10 ;  /* 0x0000000a00097c82 */ /* 0x000fe20008000000 */
[----:B------:R1:W-:Y:S01]  /*7520*/  UTCQMMA gdesc[UR38], gdesc[UR22], tmem[UR17], tmem[UR44], idesc[UR45], UPT ;  /* 0x00ff2c16260075ea */ /* 0x0003e2000b800311 */
[----:B------:R1:W-:Y:S01]  /*7530*/  UTCBAR [UR9], URZ ;  /* 0x000000ff090073e9 */ /* 0x0003e200080000ff */
[----:B------:R-:W-:-:S02]  /*7540*/  NOP ;  /* 0x0000000000007918 */ /* 0x000fc40000000000 */
.L_x_15:
[----:B------:R-:W-:Y:S01]  /*7550*/  UISETP.GE.U32.AND UP0, UPT, UR30, UR15, UPT ;  /* 0x0000000f1e00728c */ /* 0x000fe2000bf06070 */
[----:B------:R-:W-:Y:S01]  /*7560*/  FFMA R172, R195, R172, R188 ;  /* 0x000000acc3ac7223 */ /* 0x000fe200000000bc */
[----:B------:R-:W-:Y:S01]  /*7570*/  UIADD3 UR33, UPT, UPT, UR33, 0x1, URZ ;  /* 0x0000000121217890 */ /* 0x000fe2000fffe0ff */
[----:B------:R-:W-:Y:S01]  /*7580*/  IMAD.IADD R173, R186, 0x1, R173 ;  /* 0x00000001baad7824 */ /* 0x000fe200078e02ad */
[----:B------:R-:W-:Y:S01]  /*7590*/  UISETP.GE.U32.AND.EX UP0, UPT, UR31, URZ, UPT, UP0 ;  /* 0x000000ff1f00728c */ /* 0x000fe2000bf06100 */
[----:B------:R-:W-:Y:S01]  /*75a0*/  IMAD.U32 R185, RZ, RZ, UR8 ;  /* 0x00000008ffb97e24 */ /* 0x000fe2000f8e00ff */
[----:B------:R-:W-:Y:S01]  /*75b0*/  UISETP.GT.AND UP4, UPT, UR33, 0x1, UPT ;  /* 0x000000012100788c */ /* 0x000fe2000bf84270 */
[----:B------:R-:W-:Y:S01]  /*75c0*/  IMAD.MOV.U32 R195, RZ, RZ, R184 ;  /* 0x000000ffffc37224 */ /* 0x000fe200078e00b8 */
[----:B------:R-:W-:Y:S02]  /*75d0*/  UIADD3 UR34, UPT, UPT, UR21, UR34, URZ ;  /* 0x0000002215227290 */ /* 0x000fe4000fffe0ff */
[----:B-1----:R-:W-:-:S02]  /*75e0*/  USEL UR9, URZ, 0x1, !UP4 ;  /* 0x00000001ff097887 */ /* 0x002fc4000e000000 */
[----:B------:R-:W-:Y:S02]  /*75f0*/  USEL UR33, UR33, URZ, !UP4 ;  /* 0x000000ff21217287 */ /* 0x000fe4000e000000 */
[----:B------:R-:W-:Y:S01]  /*7600*/  ULOP3.LUT UR9, UR8, UR9, URZ, 0x3c, !UPT ;  /* 0x0000000908097292 */ /* 0x000fe2000f8e3cff */
[----:B------:R-:W-:Y:S01]  /*7610*/  UMOV UR12, UR30 ;  /* 0x0000001e000c7c82 */ /* 0x000fe20008000000 */
[----:B------:R-:W-:Y:S01]  /*7620*/  UMOV UR13, UR31 ;  /* 0x0000001f000d7c82 */ /* 0x000fe20008000000 */
[----:B------:R-:W-:Y:S09]  /*7630*/  BRA.U !UP0, `(.L_x_16) ;  /* 0xffffffd108487547 */ /* 0x000ff2000b83ffff */
.L_x_11:
[----:B------:R-:W-:Y:S01]  /*7640*/  UISETP.GE.AND UP0, UPT, UR32, 0x1, UPT ;  /* 0x000000012000788c */ /* 0x000fe2000bf06270 */
[----:B------:R-:W-:Y:S01]  /*7650*/  SHF.R.U32.HI R41, RZ, 0x2, R38 ;  /* 0x00000002ff297819 */ /* 0x000fe20000011626 */
[----:B------:R-:W-:-:S07]  /*7660*/  FMUL R39, R172, 8388608 ;  /* 0x4b000000ac277820 */ /* 0x000fce0000400000 */
[----:B------:R-:W-:Y:S05]  /*7670*/  BRA.U !UP0, `(.L_x_17) ;  /* 0x0000000108107547 */ /* 0x000fea000b800000 */
[----:B------:R-:W-:-:S06]  /*7680*/  USHF.L.U32 UR8, UR8, 0x1f, URZ ;  /* 0x0000001f08087899 */ /* 0x000fcc00080006ff */
[----:B01----:R-:W-:-:S04]  /*7690*/  IMAD.U32 R4, RZ, RZ, UR8 ;  /* 0x00000008ff047e24 */ /* 0x003fc8000f8e00ff */
[----:B------:R-:W0:Y:S02]  /*76a0*/  SYNCS.PHASECHK.TRANS64.TRYWAIT P0, [UR19], R4 ;  /* 0x00000004ff0075a7 */ /* 0x000e240008001113 */
[----:B0-----:R-:W-:Y:S05]  /*76b0*/  @!P0 BRA `(.L_x_18) ;  /* 0x0000001c00988947 */ /* 0x001fea0003800000 */
.L_x_17:
[----:B------:R-:W-:Y:S01]  /*76c0*/  BAR.SYNC.DEFER_BLOCKING 0x0 ;  /* 0x0000000000007b1d */ /* 0x000fe20000010000 */
[----:B------:R-:W-:Y:S01]  /*76d0*/  FSETP.GEU.AND P1, PT, R172, 1.175494350822287508e-38, PT ;  /* 0x00800000ac00780b */ /* 0x000fe20003f2e000 */
[----:B------:R-:W-:Y:S01]  /*76e0*/  IMAD.SHL.U32 R42, R38, 0x10, RZ ;  /* 0x00000010262a7824 */ /* 0x000fe200078e00ff */
[----:B------:R-:W-:Y:S02]  /*76f0*/  FSETP.GT.AND P0, PT, |R172|, 8.50705917302346158658e+37, PT ;  /* 0x7e800000ac00780b */ /* 0x000fe40003f04200 */
[----:B------:R-:W-:-:S03]  /*7700*/  LOP3.LUT R41, R41, 0x18, RZ, 0xc0, !PT ;  /* 0x0000001829297812 */ /* 0x000fc600078ec0ff */
[----:B------:R-:W2:Y:S01]  /*7710*/  LDC R68, c[0x0][0x3e8] ;  /* 0x0000fa00ff447b82 */ /* 0x000ea20000000800 */
[----:B------:R-:W-:Y:S01]  /*7720*/  FSEL R46, R39, R172, !P1 ;  /* 0x000000ac272e7208 */ /* 0x000fe20004800000 */
[----:B------:R-:W3:Y:S01]  /*7730*/  LDCU.64 UR4, c[0x0][0x3e0] ;  /* 0x00007c00ff0477ac */ /* 0x000ee20008000a00 */
[----:B------:R-:W-:Y:S02]  /*7740*/  LEA R40, R0, UR16, 0x7 ;  /* 0x0000001000287c11 */ /* 0x000fe4000f8e38ff */
[----:B------:R-:W-:Y:S01]  /*7750*/  FSETP.GEU.AND P2, PT, |R172|, 1.175494350822287508e-38, PT ;  /* 0x00800000ac00780b */ /* 0x000fe20003f4e200 */
[----:B------:R-:W-:Y:S01]  /*7760*/  VIADD R39, R46, 0xc0cafb0d ;  /* 0xc0cafb0d2e277836 */ /* 0x000fe20000000000 */
[----:B------:R-:W-:Y:S01]  /*7770*/  LOP3.LUT R0, R41, 0x1f, R38, 0xf8, !PT ;  /* 0x0000001f29007812 */ /* 0x000fe200078ef826 */
[----:B------:R-:W-:Y:S01]  /*7780*/  IMAD R41, R3, 0x10, R40 ;  /* 0x0000001003297824 */ /* 0x000fe200078e0228 */
[----:B------:R-:W-:Y:S01]  /*7790*/  FSEL R3, RZ, -23, P1 ;  /* 0xc1b80000ff037808 */ /* 0x000fe20000800000 */
[----:B------:R-:W-:Y:S01]  /*77a0*/  @P0 FMUL R172, R172, 0.25 ;  /* 0x3e800000acac0820 */ /* 0x000fe20000400000 */
[----:B------:R-:W-:Y:S01]  /*77b0*/  LOP3.LUT R39, R39, 0xff800000, RZ, 0xc0, !PT ;  /* 0xff80000027277812 */ /* 0x000fe200078ec0ff */
[----:B------:R-:W-:Y:S01]  /*77c0*/  IMAD.SHL.U32 R40, R0, 0x8, RZ ;  /* 0x0000000800287824 */ /* 0x000fe200078e00ff */
[----:B------:R-:W-:Y:S01]  /*77d0*/  LOP3.LUT R42, R42, 0x30, RZ, 0xc0, !PT ;  /* 0x000000302a2a7812 */ /* 0x000fe200078ec0ff */
[----:B------:R-:W-:Y:S01]  /*77e0*/  IMAD R41, R2, 0x8, R41 ;  /* 0x0000000802297824 */ /* 0x000fe200078e0229 */
[----:B------:R-:W4:Y:S01]  /*77f0*/  LDC.64 R74, c[0x0][0x398] ;  /* 0x0000e600ff4a7b82 */ /* 0x000f220000000a00 */
[----:B------:R-:W-:Y:S01]  /*7800*/  FSETP.NEU.AND P1, PT, R46, RZ, PT ;  /* 0x000000ff2e00720b */ /* 0x000fe20003f2d000 */
[----:B------:R-:W-:Y:S01]  /*7810*/  IMAD.SHL.U32 R0, R0, 0x10, RZ ;  /* 0x0000001000007824 */ /* 0x000fe200078e00ff */
[----:B------:R-:W-:Y:S01]  /*7820*/  LOP3.LUT R43, R40, 0xc0, RZ, 0xc0, !PT ;  /* 0x000000c0282b7812 */ /* 0x000fe200078ec0ff */
[----:B------:R-:W-:Y:S01]  /*7830*/  @!P2 FMUL R172, R172, 16777216 ;  /* 0x4b800000acaca820 */ /* 0x000fe20000400000 */
[----:B------:R-:W-:Y:S01]  /*7840*/  I2FP.F32.S32 R40, R39 ;  /* 0x0000002700287245 */ /* 0x000fe20000201400 */
[----:B------:R-:W-:Y:S01]  /*7850*/  IMAD.IADD R39, R46, 0x1, -R39 ;  /* 0x000000012e277824 */ /* 0x000fe200078e0a27 */
[----:B------:R-:W-:Y:S01]  /*7860*/  IADD3 R2, PT, PT, R43, UR16, R42 ;  /* 0x000000102b027c10 */ /* 0x000fe2000fffe02a */
[----:B------:R-:W5:Y:S02]  /*7870*/  @!P6 SYNCS.CCTL.IV [UR16+0x5000] ;  /* 0x00500000ff00e9b1 */ /* 0x000f640008000010 */
[----:B-----5:R-:W-:Y:S01]  /*7880*/  BAR.SYNC.DEFER_BLOCKING 0x0 ;  /* 0x0000000000007b1d */ /* 0x020fe20000010000 */
[----:B------:R-:W-:Y:S01]  /*7890*/  FFMA.FTZ R3, R40, 1.1920928955078125e-07, R3 ;  /* 0x3400000028037823 */ /* 0x000fe20000010003 */
[----:B------:R-:W-:Y:S01]  /*78a0*/  FADD R39, R39, -1 ;  /* 0xbf80000027277421 */ /* 0x000fe20000000000 */
[----:B---3--:R-:W-:Y:S01]  /*78b0*/  UIMAD UR4, UR14, UR4, URZ ;  /* 0x000000040e0472a4 */ /* 0x008fe2000f8e02ff */
[----:B------:R-:W-:-:S02]  /*78c0*/  LEA R78, R36, UR16, 0x4 ;  /* 0x00000010244e7c11 */ /* 0x000fc4000f8e20ff */
[----:B------:R-:W3:Y:S01]  /*78d0*/  MUFU.RCP R40, R172 ;  /* 0x000000ac00287308 */ /* 0x000ee20000001000 */
[----:B01----:R-:W-:Y:S01]  /*78e0*/  LDTM.16dp32bit_t0_t15.x32 R4, tmem[UR18] ;  /* 0x00000012000479ee */ /* 0x003fe20008a80000 */
[----:B------:R-:W0:Y:S01]  /*78f0*/  LDTM.16dp32bit_t16_t31.x32 R4, tmem[UR18+0x20] ;  /* 0x00002012000479ee */ /* 0x000e220008aa0000 */
[----:B------:R-:W1:Y:S01]  /*7900*/  @!P6 SYNCS.CCTL.IV [UR16+0x5008] ;  /* 0x00500800ff00e9b1 */ /* 0x000e620008000010 */
[----:B------:R-:W-:Y:S01]  /*7910*/  NOP ;  /* 0x0000000000007918 */ /* 0x000fe20000000000 */
[----:B0-----:R-:W-:Y:S01]  /*7920*/  @P0 FMUL R4, R4, 0.25 ;  /* 0x3e80000004040820 */ /* 0x001fe20000400000 */
[----:B------:R-:W-:Y:S01]  /*7930*/  @P0 FMUL R5, R5, 0.25 ;  /* 0x3e80000005050820 */ /* 0x000fe20000400000 */
[----:B------:R-:W-:Y:S01]  /*7940*/  @P0 FMUL R6, R6, 0.25 ;  /* 0x3e80000006060820 */ /* 0x000fe20000400000 */
[----:B------:R-:W-:Y:S01]  /*7950*/  @P0 FMUL R7, R7, 0.25 ;  /* 0x3e80000007070820 */ /* 0x000fe20000400000 */
[----:B------:R-:W-:Y:S01]  /*7960*/  @P0 FMUL R8, R8, 0.25 ;  /* 0x3e80000008080820 */ /* 0x000fe20000400000 */
[----:B------:R-:W-:Y:S01]  /*7970*/  @P0 FMUL R9, R9, 0.25 ;  /* 0x3e80000009090820 */ /* 0x000fe20000400000 */
[----:B------:R-:W-:Y:S01]  /*7980*/  @P0 FMUL R16, R16, 0.25 ;  /* 0x3e80000010100820 */ /* 0x000fe20000400000 */
[----:B------:R-:W-:Y:S01]  /*7990*/  @P0 FMUL R17, R17, 0.25 ;  /* 0x3e80000011110820 */ /* 0x000fe20000400000 */
[----:B------:R-:W-:Y:S01]  /*79a0*/  @!P2 FMUL R4, R4, 16777216 ;  /* 0x4b8000000404a820 */ /* 0x000fe20000400000 */
[----:B------:R-:W-:Y:S01]  /*79b0*/  @!P2 FMUL R5, R5, 16777216 ;  /* 0x4b8000000505a820 */ /* 0x000fe20000400000 */
[----:B------:R-:W-:Y:S01]  /*79c0*/  @!P2 FMUL R6, R6, 16777216 ;  /* 0x4b8000000606a820 */ /* 0x000fe20000400000 */
[----:B------:R-:W-:Y:S01]  /*79d0*/  @!P2 FMUL R7, R7, 16777216 ;  /* 0x4b8000000707a820 */ /* 0x000fe20000400000 */
[----:B------:R-:W-:Y:S01]  /*79e0*/  @!P2 FMUL R8, R8, 16777216 ;  /* 0x4b8000000808a820 */ /* 0x000fe20000400000 */
[----:B------:R-:W-:Y:S01]  /*79f0*/  @!P2 FMUL R9, R9, 16777216 ;  /* 0x4b8000000909a820 */ /* 0x000fe20000400000 */
[----:B------:R-:W-:Y:S01]  /*7a00*/  @!P2 FMUL R16, R16, 16777216 ;  /* 0x4b8000001010a820 */ /* 0x000fe20000400000 */
[----:B------:R-:W-:Y:S01]  /*7a10*/  @!P2 FMUL R17, R17, 16777216 ;  /* 0x4b8000001111a820 */ /* 0x000fe20000400000 */
[----:B------:R-:W-:Y:S01]  /*7a20*/  @P0 FMUL R10, R10, 0.25 ;  /* 0x3e8000000a0a0820 */ /* 0x000fe20000400000 */
        /* <DEDUP_REMOVED lines=23> */
[C---:B---3--:R-:W-:Y:S01]  /*7ba0*/  FMUL R4, R40.reuse, R4 ;  /* 0x0000000428047220 */ /* 0x048fe20000400000 */
[C---:B------:R-:W-:Y:S01]  /*7bb0*/  FMUL R5, R40.reuse, R5 ;  /* 0x0000000528057220 */ /* 0x040fe20000400000 */
[C---:B------:R-:W-:Y:S01]  /*7bc0*/  FMUL R6, R40.reuse, R6 ;  /* 0x0000000628067220 */ /* 0x040fe20000400000 */
[C---:B------:R-:W-:Y:S01]  /*7bd0*/  FMUL R7, R40.reuse, R7 ;  /* 0x0000000728077220 */ /* 0x040fe20000400000 */
[C---:B------:R-:W-:Y:S01]  /*7be0*/  FMUL R8, R40.reuse, R8 ;  /* 0x0000000828087220 */ /* 0x040fe20000400000 */
[C---:B------:R-:W-:Y:S01]  /*7bf0*/  FMUL R9, R40.reuse, R9 ;  /* 0x0000000928097220 */ /* 0x040fe20000400000 */
[C---:B------:R-:W-:Y:S01]  /*7c00*/  FMUL R16, R40.reuse, R16 ;  /* 0x0000001028107220 */ /* 0x040fe20000400000 */
[----:B------:R-:W-:Y:S01]  /*7c10*/  FMUL R17, R40, R17 ;  /* 0x0000001128117220 */ /* 0x000fe20000400000 */
        /* <DEDUP_REMOVED lines=24> */
[----:B------:R-:W-:Y:S01]  /*7da0*/  F2FP.SATFINITE.E4M3.F32.PACK_AB_MERGE_C R4, R5, R4, RZ ;  /* 0x000000040504723e */ /* 0x000fe200048070ff */
[C---:B------:R-:W-:Y:S01]  /*7db0*/  FMUL R10, R40.reuse, R10 ;  /* 0x0000000a280a7220 */ /* 0x040fe20000400000 */
[----:B------:R-:W-:Y:S01]  /*7dc0*/  F2FP.SATFINITE.E4M3.F32.PACK_AB_MERGE_C R6, R7, R6, RZ ;  /* 0x000000060706723e */ /* 0x000fe200048070ff */
[C---:B------:R-:W-:Y:S01]  /*7dd0*/  FMUL R11, R40.reuse, R11 ;  /* 0x0000000b280b7220 */ /* 0x040fe20000400000 */
[----:B------:R-:W-:Y:S01]  /*7de0*/  F2FP.SATFINITE.E4M3.F32.PACK_AB_MERGE_C R8, R9, R8, RZ ;  /* 0x000000080908723e */ /* 0x000fe200048070ff */
        /* <DEDUP_REMOVED lines=22> */
[----:B------:R-:W-:-:S02]  /*7f50*/  F2FP.SATFINITE.E4M3.F32.PACK_AB_MERGE_C R16, R17, R16, RZ ;  /* 0x000000101110723e */ /* 0x000fc400048070ff */
[----:B------:R-:W-:Y:S02]  /*7f60*/  LOP3.LUT R17, R4, 0xffff, RZ, 0xc0, !PT ;  /* 0x0000ffff04117812 */ /* 0x000fe400078ec0ff */
[----:B------:R-:W-:Y:S02]  /*7f70*/  LOP3.LUT R40, R6, 0xffff, RZ, 0xc0, !PT ;  /* 0x0000ffff06287812 */ /* 0x000fe400078ec0ff */
[----:B------:R-:W-:Y:S02]  /*7f80*/  LOP3.LUT R42, R8, 0xffff, RZ, 0xc0, !PT ;  /* 0x0000ffff082a7812 */ /* 0x000fe400078ec0ff */
[----:B------:R-:W-:Y:S02]  /*7f90*/  PRMT R4, R17, 0x3340, R40 ;  /* 0x0000334011047816 */ /* 0x000fe40000000028 */
[----:B------:R-:W-:Y:S02]  /*7fa0*/  PRMT R5, R42, 0x3340, R1 ;  /* 0x000033402a057816 */ /* 0x000fe40000000001 */
[----:B------:R-:W-:-:S02]  /*7fb0*/  F2FP.SATFINITE.E4M3.F32.PACK_AB_MERGE_C R10, R11, R10, RZ ;  /* 0x0000000a0b0a723e */ /* 0x000fc400048070ff */
[----:B------:R-:W-:Y:S02]  /*7fc0*/  F2FP.SATFINITE.E4M3.F32.PACK_AB_MERGE_C R12, R13, R12, RZ ;  /* 0x0000000c0d0c723e */ /* 0x000fe400048070ff */
[----:B------:R-:W-:Y:S02]  /*7fd0*/  PRMT R11, R4, 0x5410, R5 ;  /* 0x00005410040b7816 */ /* 0x000fe40000000005 */
[----:B------:R-:W-:Y:S01]  /*7fe0*/  LOP3.LUT R44, R16, 0xffff, RZ, 0xc0, !PT ;  /* 0x0000ffff102c7812 */ /* 0x000fe200078ec0ff */
[----:B------:R-:W-:Y:S01]  /*7ff0*/  IMAD.MOV.U32 R16, RZ, RZ, 0x3dc6b27f ;  /* 0x3dc6b27fff107424 */ /* 0x000fe200078e00ff */
[----:B------:R-:W-:Y:S02]  /*8000*/  SHF.R.U32.HI R4, RZ, 0x8, R17 ;  /* 0x00000008ff047819 */ /* 0x000fe40000011611 */
[----:B------:R-:W-:Y:S02]  /*8010*/  F2FP.SATFINITE.E4M3.F32.PACK_AB_MERGE_C R20, R21, R20, RZ ;  /* 0x000000141514723e */ /* 0x000fe400048070ff */
[----:B------:R-:W-:-:S02]  /*8020*/  LOP3.LUT R21, R12, 0xffff, RZ, 0xc0, !PT ;  /* 0x0000ffff0c157812 */ /* 0x000fc400078ec0ff */
[----:B------:R-:W-:Y:S01]  /*8030*/  LOP3.LUT R12, R4, 0xffff, RZ, 0xc0, !PT ;  /* 0x0000ffff040c7812 */ /* 0x000fe200078ec0ff */
[----:B------:R-:W-:Y:S01]  /*8040*/  FFMA.FTZ R4, R39, R16, -0.16845393180847167969 ;  /* 0xbe2c7f3027047423 */ /* 0x000fe20000010010 */
[----:B------:R-:W-:Y:S02]  /*8050*/  F2FP.SATFINITE.E4M3.F32.PACK_AB_MERGE_C R14, R15, R14, RZ ;  /* 0x0000000e0f0e723e */ /* 0x000fe400048070ff */
[----:B------:R-:W-:Y:S01]  /*8060*/  F2FP.SATFINITE.E4M3.F32.PACK_AB_MERGE_C R22, R23, R22, RZ ;  /* 0x000000161716723e */ /* 0x000fe200048070ff */
[----:B------:R-:W-:Y:S01]  /*8070*/  FFMA.FTZ R4, R39, R4, 0.1716887056827545166 ;  /* 0x3e2fcf2a27047423 */ /* 0x000fe20000010004 */
[----:B------:R-:W-:Y:S02]  /*8080*/  LOP3.LUT R14, R14, 0xffff, RZ, 0xc0, !PT ;  /* 0x0000ffff0e0e7812 */ /* 0x000fe400078ec0ff */
[----:B------:R-:W-:Y:S01]  /*8090*/  F2FP.SATFINITE.E4M3.F32.PACK_AB_MERGE_C R24, R25, R24, RZ ;  /* 0x000000181918723e */ /* 0x000fe200048070ff */
[----:B------:R-:W-:Y:S01]  /*80a0*/  FFMA.FTZ R4, R39, R4, -0.17900948226451873779 ;  /* 0xbe374e4327047423 */ /* 0x000fe20000010004 */
[----:B------:R-:W-:-:S02]  /*80b0*/  PRMT R7, R44, 0x3340, R1 ;  /* 0x000033402c077816 */ /* 0x000fc40000000001 */
[----:B------:R-:W-:Y:S01]  /*80c0*/  PRMT R6, R21, 0x3340, R14 ;  /* 0x0000334015067816 */ /* 0x000fe2000000000e */
[C---:B------:R-:W-:Y:S01]  /*80d0*/  FFMA.FTZ R4, R39.reuse, R4, 0.20512372255325317383 ;  /* 0x3e520bf427047423 */ /* 0x040fe20000010004 */
[----:B------:R-:W-:Y:S02]  /*80e0*/  LOP3.LUT R20, R20, 0xffff, RZ, 0xc0, !PT ;  /* 0x0000ffff14147812 */ /* 0x000fe400078ec0ff */
[----:B------:R-:W-:Y:S01]  /*80f0*/  LOP3.LUT R24, R24, 0xffff, RZ, 0xc0, !PT ;  /* 0x0000ffff18187812 */ /* 0x000fe200078ec0ff */
[----:B------:R-:W-:Y:S01]  /*8100*/  FFMA.FTZ R4, R39, R4, -0.24046532809734344482 ;  /* 0xbe763c8b27047423 */ /* 0x000fe20000010004 */
[----:B------:R-:W-:Y:S02]  /*8110*/  LOP3.LUT R23, R22, 0xffff, RZ, 0xc0, !PT ;  /* 0x0000ffff16177812 */ /* 0x000fe400078ec0ff */
[----:B------:R-:W-:Y:S01]  /*8120*/  F2FP.SATFINITE.E4M3.F32.PACK_AB_MERGE_C R28, R29, R28, RZ ;  /* 0x0000001c1d1c723e */ /* 0x000fe200048070ff */
[----:B------:R-:W-:Y:S01]  /*8130*/  FFMA.FTZ R4, R39, R4, 0.28857114911079406738 ;  /* 0x3e93bf9927047423 */ /* 0x000fe20000010004 */
[----:B------:R-:W-:-:S02]  /*8140*/  F2FP.SATFINITE.E4M3.F32.PACK_AB_MERGE_C R30, R31, R30, RZ ;  /* 0x0000001e1f1e723e */ /* 0x000fc400048070ff */
[----:B------:R-:W-:Y:S01]  /*8150*/  F2FP.SATFINITE.E4M3.F32.PACK_AB_MERGE_C R32, R33, R32, RZ ;  /* 0x000000202120723e */ /* 0x000fe200048070ff */
[C---:B------:R-:W-:Y:S01]  /*8160*/  FFMA.FTZ R4, R39.reuse, R4, -0.36067417263984680176 ;  /* 0xbeb8aa4927047423 */ /* 0x040fe20000010004 */
[----:B------:R-:W-:Y:S02]  /*8170*/  PRMT R13, R6, 0x5410, R7 ;  /* 0x00005410060d7816 */ /* 0x000fe40000000007 */
[----:B------:R-:W-:Y:S01]  /*8180*/  SHF.R.U32.HI R5, RZ, 0x8, R40 ;  /* 0x00000008ff057819 */ /* 0x000fe20000011628 */
[C---:B------:R-:W-:Y:S01]  /*8190*/  FFMA.FTZ R4, R39.reuse, R4, 0.48089820146560668945 ;  /* 0x3ef6384a27047423 */ /* 0x040fe20000010004 */
[----:B------:R-:W-:Y:S02]  /*81a0*/  SHF.R.U32.HI R6, RZ, 0x8, R42 ;  /* 0x00000008ff067819 */ /* 0x000fe4000001162a */
[----:B------:R-:W-:Y:S01]  /*81b0*/  PRMT R9, R24, 0x3340, R1 ;  /* 0x0000334018097816 */ /* 0x000fe20000000001 */
[----:B------:R-:W-:Y:S01]  /*81c0*/  FFMA.FTZ R4, R39, R4, -0.72134751081466674805 ;  /* 0xbf38aa3b27047423 */ /* 0x000fe20000010004 */
[----:B------:R-:W-:-:S02]  /*81d0*/  PRMT R8, R20, 0x3340, R23 ;  /* 0x0000334014087816 */ /* 0x000fc40000000017 */
[----:B------:R-:W-:Y:S01]  /*81e0*/  LOP3.LUT R28, R28, 0xffff, RZ, 0xc0, !PT ;  /* 0x0000ffff1c1c7812 */ /* 0x000fe200078ec0ff */
[C---:B------:R-:W-:Y:S01]  /*81f0*/  FMUL R4, R39.reuse, R4 ;  /* 0x0000000427047220 */ /* 0x040fe20000400000 */
[----:B------:R-:W-:Y:S02]  /*8200*/  LOP3.LUT R25, R30, 0xffff, RZ, 0xc0, !PT ;  /* 0x0000ffff1e197812 */ /* 0x000fe400078ec0ff */
[----:B------:R-:W-:Y:S01]  /*8210*/  LOP3.LUT R32, R32, 0xffff, RZ, 0xc0, !PT ;  /* 0x0000ffff20207812 */ /* 0x000fe200078ec0ff */
[----:B------:R-:W-:Y:S01]  /*8220*/  FMUL R4, R39, R4 ;  /* 0x0000000427047220 */ /* 0x000fe20000400000 */
[----:B------:R-:W-:Y:S02]  /*8230*/  LOP3.LUT R5, R5, 0xffff, RZ, 0xc0, !PT ;  /* 0x0000ffff05057812 */ /* 0x000fe400078ec0ff */
[----:B------:R-:W-:Y:S01]  /*8240*/  LOP3.LUT R6, R6, 0xffff, RZ, 0xc0, !PT ;  /* 0x0000ffff06067812 */ /* 0x000fe200078ec0ff */
[----:B------:R-:W-:Y:S01]  /*8250*/  FFMA.FTZ R4, R39, 1.4426950216293334961, R4 ;  /* 0x3fb8aa3b27047823 */ /* 0x000fe20000010004 */
[----:B------:R-:W-:-:S02]  /*8260*/  PRMT R15, R8, 0x5410, R9 ;  /* 0x00005410080f7816 */ /* 0x000fc40000000009 */
[----:B------:R-:W-:Y:S01]  /*8270*/  PRMT R8, R32, 0x3340, R1 ;  /* 0x0000334020087816 */ /* 0x000fe20000000001 */
[----:B------:R-:W-:Y:S01]  /*8280*/  FADD R3, R3, R4 ;  /* 0x0000000403037221 */ /* 0x000fe20000000000 */
[----:B------:R-:W-:Y:S02]  /*8290*/  PRMT R7, R28, 0x3340, R25 ;  /* 0x000033401c077816 */ /* 0x000fe40000000019 */
[----:B------:R-:W-:Y:S02]  /*82a0*/  F2FP.SATFINITE.E4M3.F32.PACK_AB_MERGE_C R18, R19, R18, RZ ;  /* 0x000000121312723e */ /* 0x000fe400048070ff */
[----:B------:R-:W-:Y:S02]  /*82b0*/  PRMT R16, R12, 0x3340, R5 ;  /* 0x000033400c107816 */ /* 0x000fe40000000005 */
[----:B------:R-:W-:Y:S02]  /*82c0*/  PRMT R19, R6, 0x3340, R1 ;  /* 0x0000334006137816 */ /* 0x000fe40000000001 */
[----:B------:R-:W-:-:S02]  /*82d0*/  SHF.R.U32.HI R5, RZ, 0x8, R21 ;  /* 0x00000008ff057819 */ /* 0x000fc40000011615 */
[----:B------:R-:W-:Y:S02]  /*82e0*/  SHF.R.U32.HI R6, RZ, 0x8, R14 ;  /* 0x00000008ff067819 */ /* 0x000fe4000001160e */
[----:B------:R-:W-:Y:S02]  /*82f0*/  PRMT R17, R7, 0x5410, R8 ;  /* 0x0000541007117816 */ /* 0x000fe40000000008 */
[----:B------:R-:W-:Y:S02]  /*8300*/  SHF.R.U32.HI R8, RZ, 0x8, R20 ;  /* 0x00000008ff087819 */ /* 0x000fe40000011614 */
[----:B------:R-:W-:Y:S02]  /*8310*/  SHF.R.U32.HI R7, RZ, 0x8, R44 ;  /* 0x00000008ff077819 */ /* 0x000fe4000001162c */
[----:B------:R-:W-:Y:S02]  /*8320*/  SHF.R.U32.HI R9, RZ, 0x8, R23 ;  /* 0x00000008ff097819 */ /* 0x000fe40000011617 */
[----:B------:R-:W-:-:S02]  /*8330*/  LOP3.LUT R5, R5, 0xffff, RZ, 0xc0, !PT ;  /* 0x0000ffff05057812 */ /* 0x000fc400078ec0ff */
[----:B------:R-:W-:Y:S02]  /*8340*/  LOP3.LUT R6, R6, 0xffff, RZ, 0xc0, !PT ;  /* 0x0000ffff06067812 */ /* 0x000fe400078ec0ff */
[----:B------:R-:W-:Y:S02]  /*8350*/  LOP3.LUT R21, R8, 0xffff, RZ, 0xc0, !PT ;  /* 0x0000ffff08157812 */ /* 0x000fe400078ec0ff */
[----:B------:R-:W-:Y:S02]  /*8360*/  LOP3.LUT R7, R7, 0xffff, RZ, 0xc0, !PT ;  /* 0x0000ffff07077812 */ /* 0x000fe400078ec0ff */
[----:B------:R-:W-:Y:S02]  /*8370*/  LOP3.LUT R8, R9, 0xffff, RZ, 0xc0, !PT ;  /* 0x0000ffff09087812 */ /* 0x000fe400078ec0ff */
[----:B------:R-:W-:Y:S02]  /*8380*/  PRMT R9, R5, 0x3340, R6 ;  /* 0x0000334005097816 */ /* 0x000fe40000000006 */
[----:B------:R-:W-:-:S02]  /*8390*/  SHF.R.U32.HI R5, RZ, 0x8, R24 ;  /* 0x00000008ff057819 */ /* 0x000fc40000011618 */
[----:B------:R-:W-:Y:S02]  /*83a0*/  PRMT R20, R7, 0x3340, R36 ;  /* 0x0000334007147816 */ /* 0x000fe40000000024 */
[----:B------:R-:W-:Y:S02]  /*83b0*/  SHF.R.U32.HI R7, RZ, 0x8, R25 ;  /* 0x00000008ff077819 */ /* 0x000fe40000011619 */
[----:B------:R-:W-:Y:S02]  /*83c0*/  SHF.R.U32.HI R6, RZ, 0x8, R28 ;  /* 0x00000008ff067819 */ /* 0x000fe4000001161c */
[----:B------:R-:W-:Y:S02]  /*83d0*/  LOP3.LUT R5, R5, 0xffff, RZ, 0xc0, !PT ;  /* 0x0000ffff05057812 */ /* 0x000fe400078ec0ff */
[----:B------:R-:W-:Y:S02]  /*83e0*/  LOP3.LUT R7, R7, 0xffff, RZ, 0xc0, !PT ;  /* 0x0000ffff07077812 */ /* 0x000fe400078ec0ff */
[----:B------:R-:W-:-:S02]  /*83f0*/  LOP3.LUT R12, R6, 0xffff, RZ, 0xc0, !PT ;  /* 0x0000ffff060c7812 */ /* 0x000fc400078ec0ff */
[----:B------:R-:W-:Y:S02]  /*8400*/  PRMT R6, R5, 0x3340, R36 ;  /* 0x0000334005067816 */ /* 0x000fe40000000024 */
[----:B------:R-:W-:Y:S02]  /*8410*/  LOP3.LUT R10, R10, 0xffff, RZ, 0xc0, !PT ;  /* 0x0000ffff0a0a7812 */ /* 0x000fe400078ec0ff */
[----:B------:R-:W-:Y:S02]  /*8420*/  SHF.R.U32.HI R5, RZ, 0x6, R38 ;  /* 0x00000006ff057819 */ /* 0x000fe40000011626 */
[----:B------:R-:W-:Y:S02]  /*8430*/  ISETP.GE.U32.AND P0, PT, R46, 0x7f800000, PT ;  /* 0x7f8000002e00780c */ /* 0x000fe40003f06070 */
[----:B------:R-:W-:Y:S02]  /*8440*/  PRMT R7, R12, 0x3340, R7 ;  /* 0x000033400c077816 */ /* 0x000fe40000000007 */
[----:B------:R-:W-:-:S02]  /*8450*/  PRMT R21, R21, 0x3340, R8 ;  /* 0x0000334015157816 */ /* 0x000fc40000000008 */
[----:B------:R-:W-:Y:S02]  /*8460*/  PRMT R12, R11, 0x4210, R10 ;  /* 0x000042100b0c7816 */ /* 0x000fe4000000000a */
[----:B------:R-:W-:Y:S02]  /*8470*/  SHF.R.U32.HI R8, RZ, 0x8, R32 ;  /* 0x00000008ff087819 */ /* 0x000fe40000011620 */
[----:B------:R-:W-:Y:S02]  /*8480*/  SGXT.U32 R11, R5, 0x1 ;  /* 0x00000001050b781a */ /* 0x000fe40000000000 */
[----:B------:R-:W-:Y:S01]  /*8490*/  LOP3.LUT R8, R8, 0xffff, RZ, 0xc0, !PT ;  /* 0x0000ffff08087812 */ /* 0x000fe200078ec0ff */
[----:B------:R-:W-:Y:S01]  /*84a0*/  @P0 IMAD.MOV.U32 R5, RZ, RZ, 0x7f800000 ;  /* 0x7f800000ff050424 */ /* 0x000fe200078e00ff */
[----:B------:R-:W-:Y:S01]  /*84b0*/  PRMT R21, R21, 0x5410, R6 ;  /* 0x0000541015157816 */ /* 0x000fe20000000006 */
[----:B--2---:R-:W-:Y:S01]  /*84c0*/  IMAD R4, R11, R68, RZ ;  /* 0x000000440b047224 */ /* 0x004fe200078e02ff */
[----:B------:R-:W-:Y:S01]  /*84d0*/  PRMT R8, R8, 0x3340, R1 ;  /* 0x0000334008087816 */ /* 0x000fe20000000001 */
[----:B------:R-:W-:Y:S01]  /*84e0*/  @P0 FFMA.FTZ R3, R46, R5, +INF ;  /* 0x7f8000002e030423 */ /* 0x000fe20000010005 */
[----:B------:R-:W-:Y:S01]  /*84f0*/  F2FP.SATFINITE.E4M3.F32.PACK_AB_MERGE_C R26, R27, R26, RZ ;  /* 0x0000001a1b1a723e */ /* 0x000fe200048070ff */
[----:B------:R-:W-:Y:S01]  /*8500*/  IMAD R6, R68, 0x2, R4 ;  /* 0x0000000244067824 */ /* 0x000fe200078e0204 */
[----:B------:R-:W-:Y:S01]  /*8510*/  PRMT R27, R7, 0x5410, R8 ;  /* 0x00005410071b7816 */ /* 0x000fe20000000008 */
[----:B------:R-:W-:Y:S01]  /*8520*/  IMAD R5, R37, UR5, RZ ;  /* 0x0000000525057c24 */ /* 0x000fe2000f8e02ff */
[----:B------:R-:W-:Y:S01]  /*8530*/  PRMT R19, R16, 0x5410, R19 ;  /* 0x0000541010137816 */ /* 0x000fe20000000013 */
[C---:B------:R-:W-:Y:S01]  /*8540*/  IMAD R7, R68.reuse, 0x2, R6 ;  /* 0x0000000244077824 */ /* 0x040fe200078e0206 */
[----:B------:R-:W-:Y:S01]  /*8550*/  FSEL R3, R3, -INF , P1 ;  /* 0xff80000003037808 */ /* 0x000fe20000800000 */
[----:B------:R-:W-:Y:S01]  /*8560*/  USHF.R.S32.HI UR5, URZ, 0x1f, UR4 ;  /* 0x0000001fff057899 */ /* 0x000fe20008011404 */
[----:B------:R-:W-:Y:S01]  /*8570*/  PRMT R24, R19, 0x5210, R10 ;  /* 0x0000521013187816 */ /* 0x000fe2000000000a */
[----:B------:R-:W-:Y:S01]  /*8580*/  IMAD R8, R68, 0x2, R7 ;  /* 0x0000000244087824 */ /* 0x000fe200078e0207 */
[----:B------:R-:W-:Y:S01]  /*8590*/  LOP3.LUT R18, R18, 0xffff, RZ, 0xc0, !PT ;  /* 0x0000ffff12127812 */ /* 0x000fe200078ec0ff */
[----:B------:R-:W-:Y:S01]  /*85a0*/  FFMA R3, R3, 0.69314718246459960938, R184 ;  /* 0x3f31721803037823 */ /* 0x000fe200000000b8 */
[----:B------:R-:W-:-:S02]  /*85b0*/  PRMT R9, R9, 0x5410, R20 ;  /* 0x0000541009097816 */ /* 0x000fc40000000014 */
[----:B----4-:R-:W-:Y:S01]  /*85c0*/  IADD3 R74, P0, P1, R5, UR4, R74 ;  /* 0x00000004054a7c10 */ /* 0x010fe2000f91e04a */
[----:B------:R-:W0:Y:S01]  /*85d0*/  LDCU UR4, c[0x0][0x3ec] ;  /* 0x00007d80ff0477ac */ /* 0x000e220008000800 */
[----:B------:R-:W-:Y:S01]  /*85e0*/  SHF.R.S32.HI R10, RZ, 0x1f, R5 ;  /* 0x0000001fff0a7819 */ /* 0x000fe20000011405 */
[C---:B------:R-:W-:Y:S01]  /*85f0*/  IMAD R5, R68.reuse, 0x2, R8 ;  /* 0x0000000244057824 */ /* 0x040fe200078e0208 */
[----:B------:R-:W-:Y:S02]  /*8600*/  F2FP.SATFINITE.E4M3.F32.PACK_AB_MERGE_C R34, R35, R34, RZ ;  /* 0x000000222322723e */ /* 0x000fe400048070ff */
[----:B------:R-:W-:Y:S01]  /*8610*/  PRMT R25, R9, 0x5210, R18 ;  /* 0x0000521009197816 */ /* 0x000fe20000000012 */
[----:B------:R-:W-:Y:S01]  /*8620*/  IMAD R9, R68, 0x2, R5 ;  /* 0x0000000244097824 */ /* 0x000fe200078e0205 */
[----:B------:R-:W-:Y:S02]  /*8630*/  LOP3.LUT R26, R26, 0xffff, RZ, 0xc0, !PT ;  /* 0x0000ffff1a1a7812 */ /* 0x000fe400078ec0ff */
[----:B------:R-:W-:-:S02]  /*8640*/  LOP3.LUT R34, R34, 0xffff, RZ, 0xc0, !PT ;  /* 0x0000ffff22227812 */ /* 0x000fc400078ec0ff */
[----:B------:R-:W-:Y:S01]  /*8650*/  IADD3.X R80, PT, PT, R10, UR5, R75, P0, P1 ;  /* 0x000000050a507c10 */ /* 0x000fe200087e244b */
[C---:B------:R-:W-:Y:S01]  /*8660*/  IMAD R10, R68.reuse, 0x2, R9 ;  /* 0x00000002440a7824 */ /* 0x040fe200078e0209 */
[----:B------:R-:W-:Y:S02]  /*8670*/  PRMT R14, R15, 0x4210, R26 ;  /* 0x000042100f0e7816 */ /* 0x000fe4000000001a */
[----:B------:R-:W-:Y:S01]  /*8680*/  PRMT R13, R13, 0x4210, R18 ;  /* 0x000042100d0d7816 */ /* 0x000fe20000000012 */
[----:B------:R-:W-:Y:S01]  /*8690*/  IMAD R29, R68, 0x4, R10 ;  /* 0x00000004441d7824 */ /* 0x000fe200078e020a */
[----:B------:R-:W-:Y:S01]  /*86a0*/  PRMT R15, R17, 0x4210, R34 ;  /* 0x00004210110f7816 */ /* 0x000fe20000000022 */
[----:B0-----:R-:W-:Y:S01]  /*86b0*/  UIMAD UR4, UR14, UR4, URZ ;  /* 0x000000040e0472a4 */ /* 0x001fe2000f8e02ff */
[----:B------:R-:W-:Y:S01]  /*86c0*/  LEA.HI R11, R38, 0xe, RZ, 0x1a ;  /* 0x0000000e260b7811 */ /* 0x000fe200078fd0ff */
[----:B------:R-:W-:Y:S01]  /*86d0*/  IMAD R31, R68, 0x2, R29 ;  /* 0x00000002441f7824 */ /* 0x000fe200078e021d */
[----:B------:R-:W-:Y:S01]  /*86e0*/  PRMT R26, R21, 0x5210, R26 ;  /* 0x00005210151a7816 */ /* 0x000fe2000000001a */
[----:B-1----:R0:W-:Y:S01]  /*86f0*/  STS.128 [R41], R12 ;  /* 0x0000000c29007388 */ /* 0x0021e20000000c00 */
[----:B------:R-:W-:Y:S01]  /*8700*/  PRMT R27, R27, 0x5210, R34 ;  /* 0x000052101b1b7816 */ /* 0x000fe20000000022 */
[-C--:B------:R-:W-:Y:S01]  /*8710*/  IMAD R11, R11, R68.reuse, RZ ;  /* 0x000000440b0b7224 */ /* 0x080fe200078e02ff */
[----:B------:R-:W-:Y:S01]  /*8720*/  LEA.HI R17, R38, 0x3e, RZ, 0x1a ;  /* 0x0000003e26117811 */ /* 0x000fe200078fd0ff */
[----:B------:R-:W-:Y:S01]  /*8730*/  IMAD R33, R68, 0x2, R31 ;  /* 0x0000000244217824 */ /* 0x000fe200078e021f */
[----:B------:R-:W-:Y:S01]  /*8740*/  USHF.L.U32 UR6, UR4, 0x2, URZ ;  /* 0x0000000204067899 */ /* 0x000fe200080006ff */
[----:B------:R1:W-:Y:S01]  /*8750*/  STS.128 [R41+0x400], R24 ;  /* 0x0004001829007388 */ /* 0x0003e20000000c00 */
[----:B------:R-:W-:Y:S01]  /*8760*/  UIMAD.WIDE UR4, UR4, 0x4, URZ ;  /* 0x00000004040478a5 */ /* 0x000fe2000f8e02ff */
[----:B------:R-:W-:Y:S01]  /*8770*/  IMAD R17, R17, R68, RZ ;  /* 0x0000004411117224 */ /* 0x000fe200078e02ff */
[----:B------:R-:W-:Y:S04]  /*8780*/  BAR.SYNC.DEFER_BLOCKING 0x0 ;  /* 0x0000000000007b1d */ /* 0x000fe80000010000 */
[----:B------:R-:W-:-:S02]  /*8790*/  IADD3 R76, P4, PT, R17, R74, RZ ;  /* 0x0000004a114c7210 */ /* 0x000fc40007f9e0ff */
[C---:B0-----:R-:W-:Y:S02]  /*87a0*/  LEA.HI R13, R38.reuse, 0x1e, RZ, 0x1a ;  /* 0x0000001e260d7811 */ /* 0x041fe400078fd0ff */
[----:B------:R-:W-:Y:S02]  /*87b0*/  LEA.HI R15, R38, 0x2e, RZ, 0x1a ;  /* 0x0000002e260f7811 */ /* 0x000fe400078fd0ff */
[C---:B------:R-:W-:Y:S01]  /*87c0*/  IADD3 R12, P0, PT, R4.reuse, R74, RZ ;  /* 0x0000004a040c7210 */ /* 0x040fe20007f1e0ff */
[----:B------:R-:W-:Y:S01]  /*87d0*/  IMAD R14, R13, R68, RZ ;  /* 0x000000440d0e7224 */ /* 0x000fe200078e02ff */
[----:B-1----:R-:W-:Y:S01]  /*87e0*/  IADD3 R26, P1, PT, R11, R74, RZ ;  /* 0x0000004a0b1a7210 */ /* 0x002fe20007f3e0ff */
[----:B------:R-:W-:Y:S01]  /*87f0*/  IMAD R15, R15, R68, RZ ;  /* 0x000000440f0f7224 */ /* 0x000fe200078e02ff */
[----:B------:R-:W-:Y:S01]  /*8800*/  LEA.HI.X.SX32 R13, R4, R80, 0x1, P0 ;  /* 0x00000050040d7211 */ /* 0x000fe200000f0eff */
[----:B------:R-:W-:Y:S01]  /*8810*/  IMAD R4, R68, 0x2, R33 ;  /* 0x0000000244047824 */ /* 0x000fe200078e0221 */
[----:B------:R-:W-:-:S02]  /*8820*/  IADD3 R44, P2, PT, R14, R74, RZ ;  /* 0x0000004a0e2c7210 */ /* 0x000fc40007f5e0ff */
[----:B------:R-:W-:Y:S01]  /*8830*/  LEA.HI.X.SX32 R27, R11, R80, 0x1, P1 ;  /* 0x000000500b1b7211 */ /* 0x000fe200008f0eff */
[----:B------:R-:W-:Y:S01]  /*8840*/  IMAD R11, R68, 0x2, R4 ;  /* 0x00000002440b7824 */ /* 0x000fe200078e0204 */
[C---:B------:R-:W-:Y:S02]  /*8850*/  IADD3 R60, P3, PT, R15.reuse, R74, RZ ;  /* 0x0000004a0f3c7210 */ /* 0x040fe40007f7e0ff */
[----:B------:R-:W-:Y:S01]  /*8860*/  LEA.HI.X.SX32 R45, R14, R80, 0x1, P2 ;  /* 0x000000500e2d7211 */ /* 0x000fe200010f0eff */
[----:B------:R-:W-:Y:S01]  /*8870*/  IMAD R41, R68, 0x2, R11 ;  /* 0x0000000244297824 */ /* 0x000fe200078e020b */
[----:B------:R-:W-:Y:S02]  /*8880*/  IADD3 R14, P0, PT, R6, R74, RZ ;  /* 0x0000004a060e7210 */ /* 0x000fe40007f1e0ff */
[-C--:B------:R-:W-:Y:S01]  /*8890*/  LEA.HI.X.SX32 R61, R15, R80.reuse, 0x1, P3 ;  /* 0x000000500f3d7211 */ /* 0x080fe200018f0eff */
[----:B------:R-:W-:Y:S01]  /*88a0*/  IMAD R43, R68, 0x2, R41 ;  /* 0x00000002442b7824 */ /* 0x000fe200078e0229 */
[----:B------:R-:W-:-:S02]  /*88b0*/  LEA.HI.X.SX32 R15, R6, R80, 0x1, P0 ;  /* 0x00000050060f7211 */ /* 0x000fc400000f0eff */
[CC--:B------:R-:W-:Y:S02]  /*88c0*/  IADD3 R18, P0, PT, R8.reuse, R74.reuse, RZ ;  /* 0x0000004a08127210 */ /* 0x0c0fe40007f1e0ff */
[C---:B------:R-:W-:Y:S02]  /*88d0*/  IADD3 R22, P2, PT, R9.reuse, R74, RZ ;  /* 0x0000004a09167210 */ /* 0x040fe40007f5e0ff */
[-C--:B------:R-:W-:Y:S01]  /*88e0*/  LEA.HI.X.SX32 R19, R8, R80.reuse, 0x1, P0 ;  /* 0x0000005008137211 */ /* 0x080fe200000f0eff */
[----:B------:R-:W-:Y:S01]  /*88f0*/  IMAD R8, R68, 0x4, R43 ;  /* 0x0000000444087824 */ /* 0x000fe200078e022b */
[----:B------:R-:W-:Y:S02]  /*8900*/  LEA.HI.X.SX32 R23, R9, R80, 0x1, P2 ;  /* 0x0000005009177211 */ /* 0x000fe400010f0eff */
[-C--:B------:R-:W-:Y:S01]  /*8910*/  IADD3 R24, P0, PT, R10, R74.reuse, RZ ;  /* 0x0000004a0a187210 */ /* 0x080fe20007f1e0ff */
[----:B------:R-:W-:Y:S01]  /*8920*/  IMAD R9, R68, 0x2, R8 ;  /* 0x0000000244097824 */ /* 0x000fe200078e0208 */
[----:B------:R-:W-:-:S02]  /*8930*/  IADD3 R16, P1, PT, R7, R74, RZ ;  /* 0x0000004a07107210 */ /* 0x000fc40007f3e0ff */
[----:B------:R-:W-:Y:S01]  /*8940*/  LEA.HI.X.SX32 R25, R10, R80, 0x1, P0 ;  /* 0x000000500a197211 */ /* 0x000fe200000f0eff */
[C---:B------:R-:W-:Y:S01]  /*8950*/  IMAD R10, R68.reuse, 0x2, R9 ;  /* 0x00000002440a7824 */ /* 0x040fe200078e0209 */
[----:B------:R-:W-:Y:S02]  /*8960*/  IADD3 R30, P2, PT, R31, R74, RZ ;  /* 0x0000004a1f1e7210 */ /* 0x000fe40007f5e0ff */
[-C--:B------:R-:W-:Y:S01]  /*8970*/  LEA.HI.X.SX32 R77, R17, R80.reuse, 0x1, P4 ;  /* 0x00000050114d7211 */ /* 0x080fe200020f0eff */
[C---:B------:R-:W-:Y:S01]  /*8980*/  IMAD R53, R68.reuse, 0x2, R10 ;  /* 0x0000000244357824 */ /* 0x040fe200078e020a */
[----:B------:R-:W-:Y:S02]  /*8990*/  LEA.HI.X.SX32 R17, R7, R80, 0x1, P1 ;  /* 0x0000005007117211 */ /* 0x000fe400008f0eff */
[----:B------:R-:W-:Y:S01]  /*89a0*/  IADD3 R20, P1, PT, R5, R74, RZ ;  /* 0x0000004a05147210 */ /* 0x000fe20007f3e0ff */
[----:B------:R-:W-:Y:S01]  /*89b0*/  IMAD R55, R68, 0x2, R53 ;  /* 0x0000000244377824 */ /* 0x000fe200078e0235 */
[----:B------:R-:W-:-:S02]  /*89c0*/  LEA.HI.X.SX32 R31, R31, R80, 0x1, P2 ;  /* 0x000000501f1f7211 */ /* 0x000fc400010f0eff */
[----:B------:R-:W-:Y:S02]  /*89d0*/  IADD3 R38, P2, PT, R11, R74, RZ ;  /* 0x0000004a0b267210 */ /* 0x000fe40007f5e0ff */
[----:B------:R-:W-:Y:S02]  /*89e0*/  LEA.HI.X.SX32 R21, R5, R80, 0x1, P1 ;  /* 0x0000005005157211 */ /* 0x000fe400008f0eff */
[----:B------:R-:W-:Y:S02]  /*89f0*/  IADD3 R28, P1, PT, R29, R74, RZ ;  /* 0x0000004a1d1c7210 */ /* 0x000fe40007f3e0ff */
[----:B------:R-:W-:Y:S01]  /*8a00*/  LEA.HI.X.SX32 R39, R11, R80, 0x1, P2 ;  /* 0x000000500b277211 */ /* 0x000fe200010f0eff */
[C---:B------:R-:W-:Y:S01]  /*8a10*/  IMAD R11, R68.reuse, 0x2, R55 ;  /* 0x00000002440b7824 */ /* 0x040fe200078e0237 */
[----:B------:R-:W-:Y:S02]  /*8a20*/  IADD3 R32, P0, PT, R33, R74, RZ ;  /* 0x0000004a21207210 */ /* 0x000fe40007f1e0ff */
[----:B------:R-:W-:Y:S01]  /*8a30*/  LEA.HI.X.SX32 R29, R29, R80, 0x1, P1 ;  /* 0x000000501d1d7211 */ /* 0x000fe200008f0eff */
[----:B------:R-:W-:Y:S01]  /*8a40*/  IMAD R59, R68, 0x2, R11 ;  /* 0x00000002443b7824 */ /* 0x000fe200078e020b */
[----:B------:R-:W-:-:S02]  /*8a50*/  IADD3 R46, P2, PT, R8, R74, RZ ;  /* 0x0000004a082e7210 */ /* 0x000fc40007f5e0ff */
[----:B------:R-:W-:Y:S02]  /*8a60*/  IADD3 R34, P1, PT, R4, R74, RZ ;  /* 0x0000004a04227210 */ /* 0x000fe40007f3e0ff */
[----:B------:R-:W-:Y:S02]  /*8a70*/  LEA.HI.X.SX32 R33, R33, R80, 0x1, P0 ;  /* 0x0000005021217211 */ /* 0x000fe400000f0eff */
[----:B------:R-:W-:Y:S02]  /*8a80*/  IADD3 R40, P0, PT, R41, R74, RZ ;  /* 0x0000004a29287210 */ /* 0x000fe40007f1e0ff */
[-C--:B------:R-:W-:Y:S01]  /*8a90*/  LEA.HI.X.SX32 R47, R8, R80.reuse, 0x1, P2 ;  /* 0x00000050082f7211 */ /* 0x080fe200010f0eff */
[----:B------:R-:W-:Y:S01]  /*8aa0*/  IMAD R8, R68, 0x4, R59 ;  /* 0x0000000444087824 */ /* 0x000fe200078e023b */
[----:B------:R-:W-:Y:S02]  /*8ab0*/  LEA.HI.X.SX32 R35, R4, R80, 0x1, P1 ;  /* 0x0000005004237211 */ /* 0x000fe400008f0eff */
[----:B------:R-:W-:Y:S01]  /*8ac0*/  IADD3 R42, P1, PT, R43, R74, RZ ;  /* 0x0000004a2b2a7210 */ /* 0x000fe20007f3e0ff */
[----:B------:R-:W-:Y:S01]  /*8ad0*/  IMAD R65, R68, 0x2, R8 ;  /* 0x0000000244417824 */ /* 0x000fe200078e0208 */
[----:B------:R-:W-:Y:S01]  /*8ae0*/  LEA.HI.X.SX32 R41, R41, R80, 0x1, P0 ;  /* 0x0000005029297211 */ /* 0x000fe200000f0eff */
[----:B------:R-:W0:Y:S01]  /*8af0*/  LDS.128 R4, [R78] ;  /* 0x000000004e047984 */ /* 0x000e220000000c00 */
[----:B------:R-:W-:-:S02]  /*8b00*/  IADD3 R48, P0, PT, R9, R74, RZ ;  /* 0x0000004a09307210 */ /* 0x000fc40007f1e0ff */
[----:B------:R-:W-:Y:S02]  /*8b10*/  LEA.HI.X.SX32 R43, R43, R80, 0x1, P1 ;  /* 0x000000502b2b7211 */ /* 0x000fe400008f0eff */
[----:B------:R-:W-:Y:S02]  /*8b20*/  IADD3 R50, P1, PT, R10, R74, RZ ;  /* 0x0000004a0a327210 */ /* 0x000fe40007f3e0ff */
[-C--:B------:R-:W-:Y:S01]  /*8b30*/  LEA.HI.X.SX32 R49, R9, R80.reuse, 0x1, P0 ;  /* 0x0000005009317211 */ /* 0x080fe200000f0eff */
[----:B------:R-:W-:Y:S01]  /*8b40*/  IMAD R9, R68, 0x2, R65 ;  /* 0x0000000244097824 */ /* 0x000fe200078e0241 */
[----:B------:R-:W-:Y:S02]  /*8b50*/  LEA.HI.X.SX32 R51, R10, R80, 0x1, P1 ;  /* 0x000000500a337211 */ /* 0x000fe400008f0eff */
[-C--:B------:R-:W-:Y:S01]  /*8b60*/  IADD3 R56, P1, PT, R11, R74.reuse, RZ ;  /* 0x0000004a0b387210 */ /* 0x080fe20007f3e0ff */
[----:B------:R-:W-:Y:S01]  /*8b70*/  IMAD R10, R68, 0x2, R9 ;  /* 0x00000002440a7824 */ /* 0x000fe200078e0209 */
[----:B------:R-:W-:-:S02]  /*8b80*/  IADD3 R52, P2, PT, R53, R74, RZ ;  /* 0x0000004a35347210 */ /* 0x000fc40007f5e0ff */
[----:B------:R-:W-:Y:S02]  /*8b90*/  IADD3 R54, P0, PT, R55, R74, RZ ;  /* 0x0000004a37367210 */ /* 0x000fe40007f1e0ff */
[-C--:B------:R-:W-:Y:S01]  /*8ba0*/  LEA.HI.X.SX32 R57, R11, R80.reuse, 0x1, P1 ;  /* 0x000000500b397211 */ /* 0x080fe200008f0eff */
[C---:B------:R-:W-:Y:S01]  /*8bb0*/  IMAD R11, R68.reuse, 0x2, R10 ;  /* 0x00000002440b7824 */ /* 0x040fe200078e020a */
[----:B------:R-:W-:Y:S02]  /*8bc0*/  LEA.HI.X.SX32 R53, R53, R80, 0x1, P2 ;  /* 0x0000005035357211 */ /* 0x000fe400010f0eff */
[----:B------:R-:W-:Y:S01]  /*8bd0*/  IADD3 R58, P2, PT, R59, R74, RZ ;  /* 0x0000004a3b3a7210 */ /* 0x000fe20007f5e0ff */
[----:B------:R-:W-:Y:S01]  /*8be0*/  IMAD R73, R68, 0x2, R11 ;  /* 0x0000000244497824 */ /* 0x000fe200078e020b */
[----:B------:R-:W-:Y:S02]  /*8bf0*/  LEA.HI.X.SX32 R55, R55, R80, 0x1, P0 ;  /* 0x0000005037377211 */ /* 0x000fe400000f0eff */
[----:B------:R-:W-:-:S02]  /*8c00*/  IADD3 R62, P0, PT, R8, R74, RZ ;  /* 0x0000004a083e7210 */ /* 0x000fc40007f1e0ff */
[----:B------:R-:W-:Y:S02]  /*8c10*/  LEA.HI.X.SX32 R59, R59, R80, 0x1, P2 ;  /* 0x000000503b3b7211 */ /* 0x000fe400010f0eff */
[-C--:B------:R-:W-:Y:S02]  /*8c20*/  IADD3 R64, P1, PT, R65, R74.reuse, RZ ;  /* 0x0000004a41407210 */ /* 0x080fe40007f3e0ff */
[----:B------:R-:W-:Y:S02]  /*8c30*/  IADD3 R66, P2, PT, R9, R74, RZ ;  /* 0x0000004a09427210 */ /* 0x000fe40007f5e0ff */
[-C--:B------:R-:W-:Y:S01]  /*8c40*/  LEA.HI.X.SX32 R63, R8, R80.reuse, 0x1, P0 ;  /* 0x00000050083f7211 */ /* 0x080fe200000f0eff */
[----:B------:R-:W-:Y:S01]  /*8c50*/  IMAD R8, R68, 0x2, R73 ;  /* 0x0000000244087824 */ /* 0x000fe200078e0249 */
[-C--:B------:R-:W-:Y:S02]  /*8c60*/  LEA.HI.X.SX32 R65, R65, R80.reuse, 0x1, P1 ;  /* 0x0000005041417211 */ /* 0x080fe400008f0eff */
[----:B------:R-:W-:-:S02]  /*8c70*/  LEA.HI.X.SX32 R67, R9, R80, 0x1, P2 ;  /* 0x0000005009437211 */ /* 0x000fc400010f0eff */
[-C--:B------:R-:W-:Y:S02]  /*8c80*/  IADD3 R68, P0, PT, R10, R74.reuse, RZ ;  /* 0x0000004a0a447210 */ /* 0x080fe40007f1e0ff */
[-C--:B------:R-:W-:Y:S02]  /*8c90*/  IADD3 R70, P1, PT, R11, R74.reuse, RZ ;  /* 0x0000004a0b467210 */ /* 0x080fe40007f3e0ff */
[-C--:B------:R-:W-:Y:S02]  /*8ca0*/  IADD3 R72, P2, PT, R73, R74.reuse, RZ ;  /* 0x0000004a49487210 */ /* 0x080fe40007f5e0ff */
[----:B------:R-:W-:Y:S02]  /*8cb0*/  IADD3 R74, P3, PT, R8, R74, RZ ;  /* 0x0000004a084a7210 */ /* 0x000fe40007f7e0ff */
[-C--:B------:R-:W-:Y:S02]  /*8cc0*/  LEA.HI.X.SX32 R69, R10, R80.reuse, 0x1, P0 ;  /* 0x000000500a457211 */ /* 0x080fe400000f0eff */
[----:B------:R-:W-:-:S02]  /*8cd0*/  LEA.HI.X.SX32 R71, R11, R80, 0x1, P1 ;  /* 0x000000500b477211 */ /* 0x000fc400008f0eff */
[----:B------:R-:W-:Y:S02]  /*8ce0*/  LEA.HI.X.SX32 R75, R8, R80, 0x1, P3 ;  /* 0x00000050084b7211 */ /* 0x000fe400018f0eff */
[----:B------:R-:W1:Y:S01]  /*8cf0*/  LDS.128 R8, [R78+0x800] ;  /* 0x000800004e087984 */ /* 0x000e620000000c00 */
[C---:B0-----:R-:W-:Y:S02]  /*8d00*/  PRMT R105, R4.reuse, 0x7770, RZ ;  /* 0x0000777004697816 */ /* 0x041fe400000000ff */
[C---:B------:R-:W-:Y:S02]  /*8d10*/  PRMT R103, R4.reuse, 0x7771, RZ ;  /* 0x0000777104677816 */ /* 0x040fe400000000ff */
[C---:B------:R-:W-:Y:S01]  /*8d20*/  PRMT R101, R4.reuse, 0x7772, RZ ;  /* 0x0000777204657816 */ /* 0x040fe200000000ff */
[----:B------:R-:W-:Y:S01]  /*8d30*/  STG.E.U8 desc[UR26][R12.64], R105 ;  /* 0x000000690c007986 */ /* 0x000fe2000c10111a */
[----:B------:R-:W-:Y:S02]  /*8d40*/  PRMT R99, R4, 0x7773, RZ ;  /* 0x0000777304637816 */ /* 0x000fe400000000ff */
[C---:B------:R-:W-:Y:S01]  /*8d50*/  PRMT R97, R5.reuse, 0x7770, RZ ;  /* 0x0000777005617816 */ /* 0x040fe200000000ff */
[----:B------:R-:W-:Y:S01]  /*8d60*/  STG.E.U8 desc[UR26][R14.64], R103 ;  /* 0x000000670e007986 */ /* 0x000fe2000c10111a */
[----:B------:R-:W-:-:S02]  /*8d70*/  PRMT R95, R5, 0x7771, RZ ;  /* 0x00007771055f7816 */ /* 0x000fc400000000ff */
[C---:B------:R-:W-:Y:S01]  /*8d80*/  PRMT R93, R5.reuse, 0x7772, RZ ;  /* 0x00007772055d7816 */ /* 0x040fe200000000ff */
[----:B------:R-:W-:Y:S01]  /*8d90*/  STG.E.U8 desc[UR26][R16.64], R101 ;  /* 0x0000006510007986 */ /* 0x000fe2000c10111a */
[----:B------:R-:W-:Y:S02]  /*8da0*/  PRMT R91, R5, 0x7773, RZ ;  /* 0x00007773055b7816 */ /* 0x000fe400000000ff */
[C---:B------:R-:W-:Y:S01]  /*8db0*/  PRMT R89, R6.reuse, 0x7770, RZ ;  /* 0x0000777006597816 */ /* 0x040fe200000000ff */
[----:B------:R-:W-:Y:S01]  /*8dc0*/  STG.E.U8 desc[UR26][R18.64], R99 ;  /* 0x0000006312007986 */ /* 0x000fe2000c10111a */
[C---:B------:R-:W-:Y:S02]  /*8dd0*/  PRMT R87, R6.reuse, 0x7771, RZ ;  /* 0x0000777106577816 */ /* 0x040fe400000000ff */
[C---:B------:R-:W-:Y:S01]  /*8de0*/  PRMT R85, R6.reuse, 0x7772, RZ ;  /* 0x0000777206557816 */ /* 0x040fe200000000ff */
[----:B------:R-:W-:Y:S01]  /*8df0*/  STG.E.U8 desc[UR26][R20.64], R97 ;  /* 0x0000006114007986 */ /* 0x000fe2000c10111a */
[----:B------:R-:W-:-:S02]  /*8e00*/  PRMT R83, R6, 0x7773, RZ ;  /* 0x0000777306537816 */ /* 0x000fc400000000ff */
[C---:B------:R-:W-:Y:S01]  /*8e10*/  PRMT R5, R7.reuse, 0x7773, RZ ;  /* 0x0000777307057816 */ /* 0x040fe200000000ff */
[----:B------:R1:W-:Y:S01]  /*8e20*/  STG.E.U8 desc[UR26][R22.64], R95 ;  /* 0x0000005f16007986 */ /* 0x0003e2000c10111a */
[C---:B------:R-:W-:Y:S02]  /*8e30*/  PRMT R79, R7.reuse, 0x7772, RZ ;  /* 0x00007772074f7816 */ /* 0x040fe400000000ff */
[C---:B------:R-:W-:Y:S01]  /*8e40*/  PRMT R81, R7.reuse, 0x7771, RZ ;  /* 0x0000777107517816 */ /* 0x040fe200000000ff */
[----:B------:R0:W-:Y:S01]  /*8e50*/  STG.E.U8 desc[UR26][R24.64], R93 ;  /* 0x0000005d18007986 */ /* 0x0001e2000c10111a */
[----:B------:R-:W-:Y:S02]  /*8e60*/  PRMT R7, R7, 0x7770, RZ ;  /* 0x0000777007077816 */ /* 0x000fe400000000ff */
[----:B------:R-:W-:Y:S01]  /*8e70*/  LEA.HI.X.SX32 R73, R73, R80, 0x1, P2 ;  /* 0x0000005049497211 */ /* 0x000fe200010f0eff */
[----:B------:R2:W-:Y:S01]  /*8e80*/  STG.E.U8 desc[UR26][R26.64], R91 ;  /* 0x0000005b1a007986 */ /* 0x0005e2000c10111a */
[----:B------:R-:W-:Y:S01]  /*8e90*/  LOP3.LUT R4, R0, 0xf0, RZ, 0xc0, !PT ;  /* 0x000000f000047812 */ /* 0x000fe200078ec0ff */
[----:B------:R-:W-:Y:S01]  /*8ea0*/  IMAD.HI R0, R37, 0x4, RZ ;  /* 0x0000000425007827 */ /* 0x000fe200078e02ff */
[----:B------:R-:W-:Y:S01]  /*8eb0*/  ISETP.GE.U32.AND P0, PT, R36, 0x40, PT ;  /* 0x000000402400780c */ /* 0x000fe20003f06070 */
[----:B------:R3:W-:Y:S01]  /*8ec0*/  STG.E.U8 desc[UR26][R28.64], R89 ;  /* 0x000000591c007986 */ /* 0x0007e2000c10111a */
[----:B-1----:R-:W-:-:S03]  /*8ed0*/  PRMT R95, R8, 0x7773, RZ ;  /* 0x00007773085f7816 */ /* 0x002fc600000000ff */
[----:B------:R-:W-:Y:S01]  /*8ee0*/  STG.E.U8 desc[UR26][R30.64], R87 ;  /* 0x000000571e007986 */ /* 0x000fe2000c10111a */
[C---:B0-----:R-:W-:Y:S02]  /*8ef0*/  PRMT R93, R8.reuse, 0x7772, RZ ;  /* 0x00007772085d7816 */ /* 0x041fe400000000ff */
[C---:B------:R-:W-:Y:S01]  /*8f00*/  PRMT R25, R9.reuse, 0x7771, RZ ;  /* 0x0000777109197816 */ /* 0x040fe200000000ff */
[----:B------:R-:W-:Y:S01]  /*8f10*/  STG.E.U8 desc[UR26][R32.64], R85 ;  /* 0x0000005520007986 */ /* 0x000fe2000c10111a */
[C---:B--2---:R-:W-:Y:S02]  /*8f20*/  PRMT R91, R8.reuse, 0x7771, RZ ;  /* 0x00007771085b7816 */ /* 0x044fe400000000ff */
[C---:B------:R-:W-:Y:S01]  /*8f30*/  PRMT R27, R9.reuse, 0x7770, RZ ;  /* 0x00007770091b7816 */ /* 0x040fe200000000ff */
[----:B------:R-:W-:Y:S01]  /*8f40*/  STG.E.U8 desc[UR26][R34.64], R83 ;  /* 0x0000005322007986 */ /* 0x000fe2000c10111a */
[----:B---3--:R-:W-:Y:S02]  /*8f50*/  PRMT R29, R8, 0x7770, RZ ;  /* 0x00007770081d7816 */ /* 0x008fe400000000ff */
[C---:B------:R-:W-:Y:S01]  /*8f60*/  PRMT R23, R9.reuse, 0x7772, RZ ;  /* 0x0000777209177816 */ /* 0x040fe200000000ff */
[----:B------:R0:W-:Y:S01]  /*8f70*/  STG.E.U8 desc[UR26][R38.64], R7 ;  /* 0x0000000726007986 */ /* 0x0001e2000c10111a */
[----:B------:R-:W-:-:S02]  /*8f80*/  PRMT R21, R9, 0x7773, RZ ;  /* 0x0000777309157816 */ /* 0x000fc400000000ff */
[C---:B------:R-:W-:Y:S01]  /*8f90*/  PRMT R19, R10.reuse, 0x7770, RZ ;  /* 0x000077700a137816 */ /* 0x040fe200000000ff */
[----:B------:R-:W-:Y:S01]  /*8fa0*/  STG.E.U8 desc[UR26][R40.64], R81 ;  /* 0x0000005128007986 */ /* 0x000fe2000c10111a */
[C---:B------:R-:W-:Y:S02]  /*8fb0*/  PRMT R17, R10.reuse, 0x7771, RZ ;  /* 0x000077710a117816 */ /* 0x040fe400000000ff */
[C---:B------:R-:W-:Y:S01]  /*8fc0*/  PRMT R15, R10.reuse, 0x7772, RZ ;  /* 0x000077720a0f7816 */ /* 0x040fe200000000ff */
[----:B------:R-:W-:Y:S01]  /*8fd0*/  STG.E.U8 desc[UR26][R42.64], R79 ;  /* 0x0000004f2a007986 */ /* 0x000fe2000c10111a */
[----:B------:R-:W-:Y:S02]  /*8fe0*/  PRMT R13, R10, 0x7773, RZ ;  /* 0x000077730a0d7816 */ /* 0x000fe400000000ff */
[C---:B------:R-:W-:Y:S01]  /*8ff0*/  PRMT R9, R11.reuse, 0x7771, RZ ;  /* 0x000077710b097816 */ /* 0x040fe200000000ff */
[----:B------:R1:W-:Y:S01]  /*9000*/  STG.E.U8 desc[UR26][R44.64], R5 ;  /* 0x000000052c007986 */ /* 0x0003e2000c10111a */
[----:B0-----:R-:W-:-:S03]  /*9010*/  PRMT R7, R11, 0x7772, RZ ;  /* 0x000077720b077816 */ /* 0x001fc600000000ff */
[----:B------:R-:W-:Y:S04]  /*9020*/  STG.E.U8 desc[UR26][R46.64], R29 ;  /* 0x0000001d2e007986 */ /* 0x000fe8000c10111a */
[----:B------:R-:W-:Y:S04]  /*9030*/  STG.E.U8 desc[UR26][R48.64], R91 ;  /* 0x0000005b30007986 */ /* 0x000fe8000c10111a */
[----:B------:R-:W-:Y:S01]  /*9040*/  STG.E.U8 desc[UR26][R50.64], R93 ;  /* 0x0000005d32007986 */ /* 0x000fe2000c10111a */
[C---:B-1----:R-:W-:Y:S02]  /*9050*/  PRMT R5, R11.reuse, 0x7773, RZ ;  /* 0x000077730b057816 */ /* 0x042fe400000000ff */
[----:B------:R-:W-:Y:S01]  /*9060*/  PRMT R11, R11, 0x7770, RZ ;  /* 0x000077700b0b7816 */ /* 0x000fe200000000ff */
[----:B------:R-:W-:Y:S04]  /*9070*/  STG.E.U8 desc[UR26][R52.64], R95 ;  /* 0x0000005f34007986 */ /* 0x000fe8000c10111a */
        /* <DEDUP_REMOVED lines=8> */
[----:B------:R0:W-:Y:S04]  /*9100*/  STG.E.U8 desc[UR26][R70.64], R11 ;  /* 0x0000000b46007986 */ /* 0x0001e8000c10111a */
[----:B------:R-:W-:Y:S04]  /*9110*/  STG.E.U8 desc[UR26][R72.64], R9 ;  /* 0x0000000948007986 */ /* 0x000fe8000c10111a */
[----:B------:R1:W-:Y:S04]  /*9120*/  STG.E.U8 desc[UR26][R74.64], R7 ;  /* 0x000000074a007986 */ /* 0x0003e8000c10111a */
[----:B------:R-:W-:Y:S01]  /*9130*/  STG.E.U8 desc[UR26][R76.64], R5 ;  /* 0x000000054c007986 */ /* 0x000fe2000c10111a */
[----:B0-----:R-:W0:Y:S08]  /*9140*/  LDC.64 R10, c[0x0][0x3a0] ;  /* 0x0000e800ff0a7b82 */ /* 0x001e300000000a00 */
[----:B------:R-:W-:Y:S01]  /*9150*/  BAR.SYNC.DEFER_BLOCKING 0x0 ;  /* 0x0000000000007b1d */ /* 0x000fe20000010000 */
[----:B-1----:R-:W-:-:S05]  /*9160*/  IMAD.SHL.U32 R7, R37, 0x4, RZ ;  /* 0x0000000425077824 */ /* 0x002fca00078e00ff */
[----:B------:R0:W-:Y:S02]  /*9170*/  STSM.16.M88 [R2], R3 ;  /* 0x0000000302007844 */ /* 0x0001e40000000000 */
[----:B------:R-:W-:Y:S01]  /*9180*/  BAR.SYNC.DEFER_BLOCKING 0x0 ;  /* 0x0000000000007b1d */ /* 0x000fe20000010000 */
[----:B0-----:R-:W-:-:S04]  /*9190*/  IADD3 R2, P1, P2, R7, UR6, R10 ;  /* 0x0000000607027c10 */ /* 0x001fc8000fa3e00a */
[----:B------:R-:W-:Y:S01]  /*91a0*/  IADD3.X R3, PT, PT, R0, UR5, R11, P1, P2 ;  /* 0x0000000500037c10 */ /* 0x000fe20008fe440b */
[----:B------:R-:W0:Y:S04]  /*91b0*/  LDSM.16.M88 R15, [R4+UR16] ;  /* 0x00000010040f783b */ /* 0x000e280008000000 */
[----:B0-----:R0:W-:Y:S01]  /*91c0*/  @!P0 STG.E desc[UR26][R2.64], R15 ;  /* 0x0000000f02008986 */ /* 0x0011e2000c10191a */
[----:B------:R-:W-:Y:S06]  /*91d0*/  BAR.SYNC.DEFER_BLOCKING 0x0 ;  /* 0x0000000000007b1d */ /* 0x000fec0000010000 */
[----:B------:R-:W-:Y:S05]  /*91e0*/  BRA.U UP1, `(.L_x_19) ;  /* 0x0000000101a07547 */ /* 0x000fea000b800000 */
[----:B------:R-:W1:Y:S01]  /*91f0*/  S2UR UR5, SR_CgaCtaId ;  /* 0x00000000000579c3 */ /* 0x000e620000008800 */
[----:B------:R-:W-:Y:S01]  /*9200*/  NOP ;  /* 0x0000000000007918 */ /* 0x000fe20000000000 */
[----:B------:R-:W-:Y:S01]  /*9210*/  UMOV UR4, 0x50 ;  /* 0x0000005000047882 */ /* 0x000fe20000000000 */
[----:B------:R-:W-:Y:S02]  /*9220*/  IMAD.U32 R0, RZ, RZ, UR17 ;  /* 0x00000011ff007e24 */ /* 0x000fe4000f8e00ff */
[----:B0-----:R-:W-:Y:S02]  /*9230*/  IMAD.MOV.U32 R3, RZ, RZ, 0x3 ;  /* 0x00000003ff037424 */ /* 0x001fe400078e00ff */
[----:B------:R-:W-:Y:S01]  /*9240*/  IMAD.MOV.U32 R7, RZ, RZ, 0x1 ;  /* 0x00000001ff077424 */ /* 0x000fe200078e00ff */
[----:B------:R-:W-:-:S04]  /*9250*/  LOP3.LUT R0, R0, 0xffff, RZ, 0xc0, !PT ;  /* 0x0000ffff00007812 */ /* 0x000fc800078ec0ff */
[----:B------:R-:W-:-:S05]  /*9260*/  SHF.R.U32.HI R0, RZ, 0x5, R0 ;  /* 0x00000005ff007819 */ /* 0x000fca0000011600 */
[----:B------:R-:W-:Y:S01]  /*9270*/  VIADD R2, R0, 0x10 ;  /* 0x0000001000027836 */ /* 0x000fe20000000000 */
[----:B------:R-:W-:Y:S01]  /*9280*/  SHF.L.U32 R0, R3, R0, RZ ;  /* 0x0000000003007219 */ /* 0x000fe200000006ff */
[----:B-1----:R-:W-:-:S03]  /*9290*/  ULEA UR6, UR5, UR4, 0x18 ;  /* 0x0000000405067291 */ /* 0x002fc6000f8ec0ff */
[----:B------:R-:W-:-:S04]  /*92a0*/  SHF.L.U32 R3, R7, R2, RZ ;  /* 0x0000000207037219 */ /* 0x000fc800000006ff */
[----:B------:R-:W-:Y:S02]  /*92b0*/  LOP3.LUT R0, R3, R0, RZ, 0xfc, !PT ;  /* 0x0000000003007212 */ /* 0x000fe400078efcff */
[----:B------:R-:W0:Y:S02]  /*92c0*/  LDS R5, [UR6] ;  /* 0x00000006ff057984 */ /* 0x000e240008000800 */
[C---:B------:R-:W-:Y:S02]  /*92d0*/  LOP3.LUT R2, R0.reuse, 0xffff, RZ, 0xc0, !PT ;  /* 0x0000ffff00027812 */ /* 0x040fe400078ec0ff */
[----:B0-----:R-:W-:-:S04]  /*92e0*/  LOP3.LUT R3, R0, 0xffff, R5, 0x80, !PT ;  /* 0x0000ffff00037812 */ /* 0x001fc800078e8005 */
[----:B------:R-:W-:-:S13]  /*92f0*/  ISETP.NE.AND P0, PT, R3, R2, PT ;  /* 0x000000020300720c */ /* 0x000fda0003f05270 */
[----:B------:R-:W-:Y:S05]  /*9300*/  @P0 BRA `(.L_x_20) ;  /* 0x0000000000500947 */ /* 0x000fea0003800000 */
[----:B------:R-:W-:Y:S02]  /*9310*/  SHF.R.U32.HI R5, RZ, 0x10, R5 ;  /* 0x00000010ff057819 */ /* 0x000fe40000011605 */
[----:B------:R-:W-:-:S04]  /*9320*/  SHF.R.U32.HI R2, RZ, 0x10, R0 ;  /* 0x00000010ff027819 */ /* 0x000fc80000011600 */
[----:B------:R-:W-:-:S04]  /*9330*/  LOP3.LUT R5, R5, R2, RZ, 0xc0, !PT ;  /* 0x0000000205057212 */ /* 0x000fc800078ec0ff */
[----:B------:R-:W-:-:S13]  /*9340*/  ISETP.NE.AND P0, PT, R5, R2, PT ;  /* 0x000000020500720c */ /* 0x000fda0003f05270 */
[----:B------:R-:W-:Y:S05]  /*9350*/  @P0 BRA `(.L_x_21) ;  /* 0x0000000000300947 */ /* 0x000fea0003800000 */
[----:B------:R-:W-:Y:S01]  /*9360*/  R2UR UR4, R0 ;  /* 0x00000000000472ca */ /* 0x000fe200000e0000 */
[----:B------:R-:W-:Y:S01]  /*9370*/  VOTEU.ANY UR5, UPT, PT ;  /* 0x0000000000057886 */ /* 0x000fe200038e0100 */
[----:B------:R-:W0:Y:S01]  /*9380*/  S2R R0, SR_LANEID ;  /* 0x0000000000007919 */ /* 0x000e220000000000 */
[----:B------:R-:W-:-:S10]  /*9390*/  UFLO.U32 UR5, UR5 ;  /* 0x00000005000572bd */ /* 0x000fd400080e0000 */
[----:B------:R-:W-:-:S06]  /*93a0*/  ULOP3.LUT UR4, URZ, UR4, URZ, 0x33, !UPT ;  /* 0x00000004ff047292 */ /* 0x000fcc000f8e33ff */
[----:B------:R-:W-:-:S04]  /*93b0*/  IMAD.U32 R2, RZ, RZ, UR4 ;  /* 0x00000004ff027e24 */ /* 0x000fc8000f8e00ff */
[----:B------:R-:W1:Y:S02]  /*93c0*/  REDUX UR7, R2 ;  /* 0x00000000020773c4 */ /* 0x000e640000000000 */
[----:B------:R2:W-:Y:S01]  /*93d0*/  UTCATOMSWS.AND URZ, UR4 ;  /* 0x0000000400ff79e3 */ /* 0x0005e20008000000 */
[----:B0-----:R-:W-:Y:S01]  /*93e0*/  ISETP.EQ.U32.AND P0, PT, R0, UR5, PT ;  /* 0x0000000500007c0c */ /* 0x001fe2000bf02070 */
[----:B-1----:R-:W-:-:S12]  /*93f0*/  IMAD.U32 R0, RZ, RZ, UR7 ;  /* 0x00000007ff007e24 */ /* 0x002fd8000f8e00ff */
[----:B------:R2:W-:Y:S01]  /*9400*/  @P0 ATOMS.AND RZ, [UR6], R0 ;  /* 0x00000000ffff098c */ /* 0x0005e2000a800006 */
[----:B------:R-:W-:Y:S05]  /*9410*/  BRA `(.L_x_19) ;  /* 0x0000000000147947 */ /* 0x000fea0003800000 */
.L_x_21:
[----:B------:R-:W-:-:S07]  /*9420*/  MOV R2, 0x9440 ;  /* 0x0000944000027802 */ /* 0x000fce0000000f00 */
[----:B------:R-:W-:Y:S05]  /*9430*/  CALL.REL.NOINC `($__internal_0_$__cuda_sm10x_tcgen05_guardrail_trap_col_being_dealloced_not_returned_by_alloc) ;  /* 0x0000000000447944 */ /* 0x000fea0003c00000 */
[----:B------:R-:W-:Y:S05]  /*9440*/  BRA `(.L_x_19) ;  /* 0x0000000000087947 */ /* 0x000fea0003800000 */
.L_x_20:
[----:B------:R-:W-:-:S07]  /*9450*/  MOV R2, 0x9470 ;  /* 0x0000947000027802 */ /* 0x000fce0000000f00 */
[----:B------:R-:W-:Y:S05]  /*9460*/  CALL.REL.NOINC `($__internal_2_$__cuda_sm10x_tcgen05_guardrail_trap_unallocated_columns_being_dealloced) ;  /* 0x0000000000507944 */ /* 0x000fea0003c00000 */
.L_x_19:
[----:B------:R-:W-:Y:S01]  /*9470*/  NOP ;  /* 0x0000000000007918 */ /* 0x000fe20000000000 */
[----:B--2---:R-:W-:Y:S05]  /*9480*/  EXIT ;  /* 0x000000000000794d */ /* 0x004fea0003800000 */
.L_x_8:
[----:B------:R-:W1:Y:S02]  /*9490*/  SYNCS.PHASECHK.TRANS64.TRYWAIT P3, [UR16+0x3000], RZ ;  /* 0x003000ffff0075a7 */ /* 0x000e640008061110 */
[----:B-1----:R-:W-:Y:S05]  /*94a0*/  @!P3 BRA `(.L_x_8) ;  /* 0xfffffffc00f8b947 */ /* 0x002fea000383ffff */
[----:B------:R-:W-:Y:S05]  /*94b0*/  BRA `(.L_x_7) ;  /* 0xffffff9000707947 */ /* 0x000fea000383ffff */
.L_x_13:
[----:B------:R-:W1:Y:S02]  /*94c0*/  SYNCS.PHASECHK.TRANS64.TRYWAIT P5, [UR16+0x5010], RZ ;  /* 0x005010ffff0075a7 */ /* 0x000e6400080a1110 */
[----:B-1----:R-:W-:Y:S05]  /*94d0*/  @!P5 BRA `(.L_x_13) ;  /* 0xfffffffc00f8d947 */ /* 0x002fea000383ffff */
[----:B------:R-:W-:Y:S05]  /*94e0*/  BRA `(.L_x_22) ;  /* 0xffffffbc00447947 */ /* 0x000fea000383ffff */
.L_x_14:
[----:B------:R-:W2:Y:S02]  /*94f0*/  SYNCS.PHASECHK.TRANS64.TRYWAIT P0, [UR19], R7 ;  /* 0x00000007ff0075a7 */ /* 0x000ea40008001113 */
[----:B--2---:R-:W-:Y:S05]  /*9500*/  @!P0 BRA `(.L_x_14) ;  /* 0xfffffffc00f88947 */ /* 0x004fea000383ffff */
[----:B------:R-:W-:Y:S05]  /*9510*/  BRA `(.L_x_23) ;  /* 0xffffffd000a87947 */ /* 0x000fea000383ffff */
.L_x_18:
[----:B------:R-:W0:Y:S02]  /*9520*/  SYNCS.PHASECHK.TRANS64.TRYWAIT P0, [UR19], R4 ;  /* 0x00000004ff0075a7 */ /* 0x000e240008001113 */
[----:B0-----:R-:W-:Y:S05]  /*9530*/  @!P0 BRA `(.L_x_18) ;  /* 0xfffffffc00f88947 */ /* 0x001fea000383ffff */
[----:B------:R-:W-:Y:S05]  /*9540*/  BRA `(.L_x_17) ;  /* 0xffffffe0005c7947 */ /* 0x000fea000383ffff */
        .weak           $__internal_0_$__cuda_sm10x_tcgen05_guardrail_trap_col_being_dealloced_not_returned_by_alloc
        .type           $__internal_0_$__cuda_sm10x_tcgen05_guardrail_trap_col_being_dealloced_not_returned_by_alloc,@function
        .size           $__internal_0_$__cuda_sm10x_tcgen05_guardrail_trap_col_being_dealloced_not_returned_by_alloc,($__internal_1_$__cuda_sm10x_tcgen05_guardrail_trap_phase_invalid_during_alloc - $__internal_0_$__cuda_sm10x_tcgen05_guardrail_trap_col_being_dealloced_not_returned_by_alloc)
$__internal_0_$__cuda_sm10x_tcgen05_guardrail_trap_col_being_dealloced_not_returned_by_alloc:
[----:B------:R-:W-:Y:S05]  /*9550*/  BPT.TRAP 0x1 ;  /* 0x000000040000795c */ /* 0x000fea0000300000 */
[----:B------:R-:W-:-:S04]  /*9560*/  IMAD.MOV.U32 R3, RZ, RZ, 0x0 ;  /* 0x00000000ff037424 */ /* 0x000fc800078e00ff */
[----:B------:R-:W-:Y:S05]  /*9570*/  RET.REL.NODEC R2 `(attn_fwd) ;  /* 0xffffff6802a07950 */ /* 0x000fea0003c3ffff */
        .weak           $__internal_1_$__cuda_sm10x_tcgen05_guardrail_trap_phase_invalid_during_alloc
        .type           $__internal_1_$__cuda_sm10x_tcgen05_guardrail_trap_phase_invalid_during_alloc,@function
        .size           $__internal_1_$__cuda_sm10x_tcgen05_guardrail_trap_phase_invalid_during_alloc,($__internal_2_$__cuda_sm10x_tcgen05_guardrail_trap_unallocated_columns_being_dealloced - $__internal_1_$__cuda_sm10x_tcgen05_guardrail_trap_phase_invalid_during_alloc)
$__internal_1_$__cuda_sm10x_tcgen05_guardrail_trap_phase_invalid_during_alloc:
[----:B------:R-:W-:Y:S05]  /*9580*/  BPT.TRAP 0x1 ;  /* 0x000000040000795c */ /* 0x000fea0000300000 */
[----:B------:R-:W-:-:S04]  /*9590*/  IMAD.MOV.U32 R3, RZ, RZ, 0x0 ;  /* 0x00000000ff037424 */ /* 0x000fc800078e00ff */
[----:B------:R-:W-:Y:S05]  /*95a0*/  RET.REL.NODEC R2 `(attn_fwd) ;  /* 0xffffff6802947950 */ /* 0x000fea0003c3ffff */
        .weak           $__internal_2_$__cuda_sm10x_tcgen05_guardrail_trap_unallocated_columns_being_dealloced
        .type           $__internal_2_$__cuda_sm10x_tcgen05_guardrail_trap_unallocated_columns_being_dealloced,@function
        .size           $__internal_2_$__cuda_sm10x_tcgen05_guardrail_trap_unallocated_columns_being_dealloced,(.L_x_27 - $__internal_2_$__cuda_sm10x_tcgen05_guardrail_trap_unallocated_columns_being_dealloced)
$__internal_2_$__cuda_sm10x_tcgen05_guardrail_trap_unallocated_columns_being_dealloced:
[----:B------:R-:W-:Y:S05]  /*95b0*/  BPT.TRAP 0x1 ;  /* 0x000000040000795c */ /* 0x000fea0000300000 */
[----:B------:R-:W-:-:S04]  /*95c0*/  IMAD.MOV.U32 R3, RZ, RZ, 0x0 ;  /* 0x00000000ff037424 */ /* 0x000fc800078e00ff */
[----:B------:R-:W-:Y:S05]  /*95d0*/  RET.REL.NODEC R2 `(attn_fwd) ;  /* 0xffffff6802887950 */ /* 0x000fea0003c3ffff */
.L_x_24:
[----:B------:R-:W-:-:S00]  /*95e0*/  BRA `(.L_x_24) ;  /* 0xfffffffc00fc7947 */ /* 0x000fc0000383ffff */
[----:B------:R-:W-:-:S00]  /*95f0*/  NOP ;  /* 0x0000000000007918 */ /* 0x000fc00000000000 */
        /* <DEDUP_REMOVED lines=8> */
.L_x_27:


//--------------------- .nv.global.init           --------------------------
	.section	.nv.global.init,"aw",@progbits
.nv.global.init:
	.type		_$_str,@object
	.size		_$_str,(.L_3 - _$_str)
_$_str:
        /*0000*/ 	.byte	0x5f, 0x5f, 0x43, 0x55, 0x44, 0x41, 0x5f, 0x46, 0x54, 0x5a, 0x00
.L_3:


//--------------------- .nv.shared.attn_fwd       --------------------------
	.section	.nv.shared.attn_fwd,"aw",@nobits
	.sectionflags	@""
	.align	16
	.zero		1024


//--------------------- .nv.shared.reserved.0     --------------------------
	.section	.nv.shared.reserved.0,"aw",@nobits
	.align	8
	.weak		__nv_reservedSMEM_offset_0_alias
	.size		__nv_reservedSMEM_offset_0_alias, 0, 64
	.other		__nv_reservedSMEM_offset_0_alias,@"STO_CUDA_RESERVED_SHARED STV_DEFAULT"
__nv_reservedSMEM_offset_0_alias:
	.zero		0
.nv.shared.reserved.0:
	.zero		64
	.weak		__nv_reservedSMEM_allocation_phase
	.type		__nv_reservedSMEM_allocation_phase,@object
	.size		__nv_reservedSMEM_allocation_phase,(.L_0 - __nv_reservedSMEM_allocation_phase)
__nv_reservedSMEM_allocation_phase:
	.zero		1
.L_0:
	.zero		7
	.weak		__nv_reservedSMEM_devtool_atexit_pc
	.type		__nv_reservedSMEM_devtool_atexit_pc,@object
	.size		__nv_reservedSMEM_devtool_atexit_pc,(__nv_reservedSMEM_allocation_mask - __nv_reservedSMEM_devtool_atexit_pc)
__nv_reservedSMEM_devtool_atexit_pc:
	.zero		8
	.weak		__nv_reservedSMEM_allocation_mask
	.type		__nv_reservedSMEM_allocation_mask,@object
	.size		__nv_reservedSMEM_allocation_mask,(.L_2 - __nv_reservedSMEM_allocation_mask)
__nv_reservedSMEM_allocation_mask:
	.zero		4
.L_2:


//--------------------- .nv.constant0.attn_fwd    --------------------------
	.section	.nv.constant0.attn_fwd,"a",@progbits
	.sectionflags	@""
	.align	4
.nv.constant0.attn_fwd:
	.zero		1032


//--------------------- SYMBOLS --------------------------

	.type		.nv.reservedSmem.offset0,@object
	.size		.nv.reservedSmem.offset0,0x4
	.type		.nv.reservedSmem.cap,@object
	.size		.nv.reservedSmem.cap,0x4
